	.target	sm_90a

	.elftype	@"ET_EXEC"


//--------------------- .note.nv.tkinfo           --------------------------
	.section	.note.nv.tkinfo,"",@"SHT_NOTE"
	.sectionflags	@"SHF_NOTE_NV_TKINFO"
	.tkinfo
        /*0018*/ 	.word	0x00000002
        /*0030*/ 	.string	""
        /*0030*/ 	.string	"ptxas"
        /*0030*/ 	.string	"Cuda compilation tools, release 13.0, V13.0.88"
        /*0030*/ 	.string	"Build cuda_13.0.r13.0/compiler.36424714_0"
        /*0030*/ 	.string	"-arch sm_90a -m 64 "



//--------------------- .note.nv.cuinfo           --------------------------
	.section	.note.nv.cuinfo,"",@"SHT_NOTE"
	.sectionflags	@"SHF_NOTE_NV_CUINFO"
        /*0018*/ 	.short	0x0002
        /*001a*/ 	.short	0x005a
        /*001c*/ 	.short	0x0082
	.zero		2


//--------------------- .nv.info                  --------------------------
	.section	.nv.info,"",@"SHT_CUDA_INFO"
	.align	4


	//----- nvinfo : EIATTR_REGCOUNT
	.align		4
        /*0000*/ 	.byte	0x04, 0x2f
        /*0002*/ 	.short	(.L_15 - .L_14)
	.align		4
.L_14:
        /*0004*/ 	.word	index@(_ZN7cutlass13device_kernelINS_4gemm6kernel13GemmUniversalIN4cute5tupleIJiiiiEEENS1_10collective13CollectiveMmaINS1_34MainloopSm90TmaGmmaWarpSpecializedILi4ENS5_IJNS4_1CILi1EEESB_SB_EEENS1_32KernelTmaWarpSpecializedPingpongEEENS5_IJNSA_ILi64EEENSA_ILi128EEESF_EEENS_10bfloat16_tENS5_IJlSB_lEEESI_SJ_NS4_8TiledMMAINS4_8MMA_AtomIJNS4_4SM904GMMA28MMA_64x128x16_F32BF16BF16_SSILNSN_5MajorE0ELSP_0ELNSN_7ScaleInE1ELSQ_1EEEEEENS4_6LayoutISC_NS5_IJNSA_ILi0EEESU_SU_EEEEENS5_IJNS4_10UnderscoreESX_SX_EEEEENS4_13SM90_TMA_LOADENS4_14ComposedLayoutINS4_7SwizzleILi3ELi4ELi3EEENS4_18smem_ptr_flag_bitsILi16EEENST_INS5_IJNSA_ILi8EEESF_EEENS5_IJSF_SB_EEEEEEEvNS4_8identityES10_S1A_vS1B_EENS_8epilogue10collective6detail29Sm90TmaWarpSpecializedAdapterINS1E_15DefaultEpilogueISI_SJ_SJ_NS1D_6thread17LinearCombinationISI_Li1EffLNS1I_9ScaleType4KindE0ELNS_15FloatRoundStyleE2ESI_EENS1_15EpilogueDefaultEEEEEvvEEEEvNT_6ParamsE)
        /*0008*/ 	.word	0x000000a8


	//----- nvinfo : EIATTR_FRAME_SIZE
	.align		4
.L_15:
        /*000c*/ 	.byte	0x04, 0x11
        /*000e*/ 	.short	(.L_17 - .L_16)
	.align		4
.L_16:
        /*0010*/ 	.word	index@(_ZN7cutlass13device_kernelINS_4gemm6kernel13GemmUniversalIN4cute5tupleIJiiiiEEENS1_10collective13CollectiveMmaINS1_34MainloopSm90TmaGmmaWarpSpecializedILi4ENS5_IJNS4_1CILi1EEESB_SB_EEENS1_32KernelTmaWarpSpecializedPingpongEEENS5_IJNSA_ILi64EEENSA_ILi128EEESF_EEENS_10bfloat16_tENS5_IJlSB_lEEESI_SJ_NS4_8TiledMMAINS4_8MMA_AtomIJNS4_4SM904GMMA28MMA_64x128x16_F32BF16BF16_SSILNSN_5MajorE0ELSP_0ELNSN_7ScaleInE1ELSQ_1EEEEEENS4_6LayoutISC_NS5_IJNSA_ILi0EEESU_SU_EEEEENS5_IJNS4_10UnderscoreESX_SX_EEEEENS4_13SM90_TMA_LOADENS4_14ComposedLayoutINS4_7SwizzleILi3ELi4ELi3EEENS4_18smem_ptr_flag_bitsILi16EEENST_INS5_IJNSA_ILi8EEESF_EEENS5_IJSF_SB_EEEEEEEvNS4_8identityES10_S1A_vS1B_EENS_8epilogue10collective6detail29Sm90TmaWarpSpecializedAdapterINS1E_15DefaultEpilogueISI_SJ_SJ_NS1D_6thread17LinearCombinationISI_Li1EffLNS1I_9ScaleType4KindE0ELNS_15FloatRoundStyleE2ESI_EENS1_15EpilogueDefaultEEEEEvvEEEEvNT_6ParamsE)
        /*0014*/ 	.word	0x00000000


	//----- nvinfo : EIATTR_MIN_STACK_SIZE
	.align		4
.L_17:
        /*0018*/ 	.byte	0x04, 0x12
        /*001a*/ 	.short	(.L_19 - .L_18)
	.align		4
.L_18:
        /*001c*/ 	.word	index@(_ZN7cutlass13device_kernelINS_4gemm6kernel13GemmUniversalIN4cute5tupleIJiiiiEEENS1_10collective13CollectiveMmaINS1_34MainloopSm90TmaGmmaWarpSpecializedILi4ENS5_IJNS4_1CILi1EEESB_SB_EEENS1_32KernelTmaWarpSpecializedPingpongEEENS5_IJNSA_ILi64EEENSA_ILi128EEESF_EEENS_10bfloat16_tENS5_IJlSB_lEEESI_SJ_NS4_8TiledMMAINS4_8MMA_AtomIJNS4_4SM904GMMA28MMA_64x128x16_F32BF16BF16_SSILNSN_5MajorE0ELSP_0ELNSN_7ScaleInE1ELSQ_1EEEEEENS4_6LayoutISC_NS5_IJNSA_ILi0EEESU_SU_EEEEENS5_IJNS4_10UnderscoreESX_SX_EEEEENS4_13SM90_TMA_LOADENS4_14ComposedLayoutINS4_7SwizzleILi3ELi4ELi3EEENS4_18smem_ptr_flag_bitsILi16EEENST_INS5_IJNSA_ILi8EEESF_EEENS5_IJSF_SB_EEEEEEEvNS4_8identityES10_S1A_vS1B_EENS_8epilogue10collective6detail29Sm90TmaWarpSpecializedAdapterINS1E_15DefaultEpilogueISI_SJ_SJ_NS1D_6thread17LinearCombinationISI_Li1EffLNS1I_9ScaleType4KindE0ELNS_15FloatRoundStyleE2ESI_EENS1_15EpilogueDefaultEEEEEvvEEEEvNT_6ParamsE)
        /*0020*/ 	.word	0x00000000
.L_19:


//--------------------- .nv.compat                --------------------------
	.section	.nv.compat,"",@"SHT_CUDA_COMPAT_INFO"
	.align	4
        /*0000*/ 	.byte	0x02, 0x09, 0x01, 0x00, 0x02, 0x02, 0x04, 0x00, 0x02, 0x05, 0x05, 0x00, 0x03, 0x07, 0x01, 0x01
        /*0010*/ 	.byte	0x02, 0x03, 0x01, 0x00, 0x02, 0x06, 0x01, 0x00, 0x04, 0x0b, 0x08, 0x00, 0x00, 0x00, 0x00, 0x00
        /*0020*/ 	.byte	0x00, 0x00, 0x00, 0x00


//--------------------- .nv.info._ZN7cutlass13device_kernelINS_4gemm6kernel13GemmUniversalIN4cute5tupleIJiiiiEEENS1_10collective13CollectiveMmaINS1_34MainloopSm90TmaGmmaWarpSpecializedILi4ENS5_IJNS4_1CILi1EEESB_SB_EEENS1_32KernelTmaWarpSpecializedPingpongEEENS5_IJNSA_ILi64EEENSA_ILi128EEESF_EEENS_10bfloat16_tENS5_IJlSB_lEEESI_SJ_NS4_8TiledMMAINS4_8MMA_AtomIJNS4_4SM904GMMA28MMA_64x128x16_F32BF16BF16_SSILNSN_5MajorE0ELSP_0ELNSN_7ScaleInE1ELSQ_1EEEEEENS4_6LayoutISC_NS5_IJNSA_ILi0EEESU_SU_EEEEENS5_IJNS4_10UnderscoreESX_SX_EEEEENS4_13SM90_TMA_LOADENS4_14ComposedLayoutINS4_7SwizzleILi3ELi4ELi3EEENS4_18smem_ptr_flag_bitsILi16EEENST_INS5_IJNSA_ILi8EEESF_EEENS5_IJSF_SB_EEEEEEEvNS4_8identityES10_S1A_vS1B_EENS_8epilogue10collective6detail29Sm90TmaWarpSpecializedAdapterINS1E_15DefaultEpilogueISI_SJ_SJ_NS1D_6thread17LinearCombinationISI_Li1EffLNS1I_9ScaleType4KindE0ELNS_15FloatRoundStyleE2ESI_EENS1_15EpilogueDefaultEEEEEvvEEEEvNT_6ParamsE --------------------------
	.section	.nv.info._ZN7cutlass13device_kernelINS_4gemm6kernel13GemmUniversalIN4cute5tupleIJiiiiEEENS1_10collective13CollectiveMmaINS1_34MainloopSm90TmaGmmaWarpSpecializedILi4ENS5_IJNS4_1CILi1EEESB_SB_EEENS1_32KernelTmaWarpSpecializedPingpongEEENS5_IJNSA_ILi64EEENSA_ILi128EEESF_EEENS_10bfloat16_tENS5_IJlSB_lEEESI_SJ_NS4_8TiledMMAINS4_8MMA_AtomIJNS4_4SM904GMMA28MMA_64x128x16_F32BF16BF16_SSILNSN_5MajorE0ELSP_0ELNSN_7ScaleInE1ELSQ_1EEEEEENS4_6LayoutISC_NS5_IJNSA_ILi0EEESU_SU_EEEEENS5_IJNS4_10UnderscoreESX_SX_EEEEENS4_13SM90_TMA_LOADENS4_14ComposedLayoutINS4_7SwizzleILi3ELi4ELi3EEENS4_18smem_ptr_flag_bitsILi16EEENST_INS5_IJNSA_ILi8EEESF_EEENS5_IJSF_SB_EEEEEEEvNS4_8identityES10_S1A_vS1B_EENS_8epilogue10collective6detail29Sm90TmaWarpSpecializedAdapterINS1E_15DefaultEpilogueISI_SJ_SJ_NS1D_6thread17LinearCombinationISI_Li1EffLNS1I_9ScaleType4KindE0ELNS_15FloatRoundStyleE2ESI_EENS1_15EpilogueDefaultEEEEEvvEEEEvNT_6ParamsE,"",@"SHT_CUDA_INFO"
	.sectionflags	@""
	.align	4


	//----- nvinfo : EIATTR_CUDA_API_VERSION
	.align		4
        /*0000*/ 	.byte	0x04, 0x37
        /*0002*/ 	.short	(.L_21 - .L_20)
.L_20:
        /*0004*/ 	.word	0x00000082


	//----- nvinfo : EIATTR_KPARAM_INFO
	.align		4
.L_21:
        /*0008*/ 	.byte	0x04, 0x17
        /*000a*/ 	.short	(.L_23 - .L_22)
.L_22:
        /*000c*/ 	.word	0x00000000
        /*0010*/ 	.short	0x0000
        /*0012*/ 	.short	0x0070
        /*0014*/ 	.byte	0x00, 0xf0, 0x01, 0x10


	//----- nvinfo : EIATTR_SPARSE_MMA_MASK
	.align		4
.L_23:
        /*0018*/ 	.byte	0x03, 0x50
        /*001a*/ 	.short	0x0000


	//----- nvinfo : EIATTR_MAXREG_COUNT
	.align		4
        /*001c*/ 	.byte	0x03, 0x1b
        /*001e*/ 	.short	0x00a8


	//----- nvinfo : EIATTR_NUM_BARRIERS
	.align		4
        /*0020*/ 	.byte	0x02, 0x4c
        /*0022*/ 	.byte	0x01
	.zero		1


	//----- nvinfo : EIATTR_EXTERNS
	.align		4
        /*0024*/ 	.byte	0x04, 0x0f
        /*0026*/ 	.short	(.L_25 - .L_24)


	//   ....[0]....
	.align		4
.L_24:
        /*0028*/ 	.word	index@(__assertfail)


	//----- nvinfo : EIATTR_MERCURY_ISA_VERSION
	.align		4
.L_25:
        /*002c*/ 	.byte	0x03, 0x5f
        /*002e*/ 	.short	0x0101


	//----- nvinfo : EIATTR_INT_WARP_WIDE_INSTR_OFFSETS
	.align		4
        /*0030*/ 	.byte	0x04, 0x31
        /*0032*/ 	.short	(.L_27 - .L_26)


	//   ....[0]....
.L_26:
        /*0034*/ 	.word	0x00000470


	//   ....[1]....
        /*0038*/ 	.word	0x00000490


	//   ....[2]....
        /*003c*/ 	.word	0x00000510


	//   ....[3]....
        /*0040*/ 	.word	0x00000520


	//   ....[4]....
        /*0044*/ 	.word	0x00000530


	//   ....[5]....
        /*0048*/ 	.word	0x00000550


	//   ....[6]....
        /*004c*/ 	.word	0x000005b0


	//   ....[7]....
        /*0050*/ 	.word	0x000005d0


	//----- nvinfo : EIATTR_COOP_GROUP_MASK_REGIDS
	.align		4
.L_27:
        /*0054*/ 	.byte	0x04, 0x29
        /*0056*/ 	.short	(.L_29 - .L_28)


	//   ....[0]....
.L_28:
        /*0058*/ 	.word	0xffffffff


	//   ....[1]....
        /*005c*/ 	.word	0xffffffff


	//   ....[2]....
        /*0060*/ 	.word	0xffffffff


	//   ....[3]....
        /*0064*/ 	.word	0xffffffff


	//   ....[4]....
        /*0068*/ 	.word	0xffffffff


	//   ....[5]....
        /*006c*/ 	.word	0xffffffff


	//----- nvinfo : EIATTR_COOP_GROUP_INSTR_OFFSETS
	.align		4
.L_29:
        /*0070*/ 	.byte	0x04, 0x28
        /*0072*/ 	.short	(.L_31 - .L_30)


	//   ....[0]....
.L_30:
        /*0074*/ 	.word	0x00000050


	//   ....[1]....
        /*0078*/ 	.word	0x00000080


	//   ....[2]....
        /*007c*/ 	.word	0x00000180


	//   ....[3]....
        /*0080*/ 	.word	0x00000390


	//   ....[4]....
        /*0084*/ 	.word	0x000003d0


	//   ....[5]....
        /*0088*/ 	.word	0x00000410


	//----- nvinfo : EIATTR_REG_RECONFIG
	.align		4
.L_31:
        /*008c*/ 	.byte	0x01, 0x54
	.zero		2


	//----- nvinfo : EIATTR_SYSCALL_OFFSETS
	.align		4
        /*0090*/ 	.byte	0x04, 0x46
        /*0092*/ 	.short	(.L_33 - .L_32)


	//   ....[0]....
.L_32:
        /*0094*/ 	.word	0x00001770


	//----- nvinfo : EIATTR_MBARRIER_INSTR_OFFSETS
	.align		4
.L_33:
        /*0098*/ 	.byte	0x04, 0x39
        /*009a*/ 	.short	(.L_35 - .L_34)


	//   ....[0]....
.L_34:
        /*009c*/ 	.word	0x00000300
        /*00a0*/ 	.word	0x000000ff
        /*00a4*/ 	.word	0x00000000
        /*00a8*/ 	.short	0x0100
        /*00aa*/ 	.byte	0x09
	.zero		1


	//   ....[1]....
        /*00ac*/ 	.word	0x00000310
        /*00b0*/ 	.word	0x000000ff
        /*00b4*/ 	.word	0x00000020
        /*00b8*/ 	.short	0x0100
        /*00ba*/ 	.byte	0x09
	.zero		1


	//   ....[2]....
        /*00bc*/ 	.word	0x00000320
        /*00c0*/ 	.word	0x000000ff
        /*00c4*/ 	.word	0x00000008
        /*00c8*/ 	.short	0x0100
        /*00ca*/ 	.byte	0x09
	.zero		1


	//   ....[3]....
        /*00cc*/ 	.word	0x00000330
        /*00d0*/ 	.word	0x000000ff
        /*00d4*/ 	.word	0x00000028
        /*00d8*/ 	.short	0x0100
        /*00da*/ 	.byte	0x09
	.zero		1


	//   ....[4]....
        /*00dc*/ 	.word	0x00000340
        /*00e0*/ 	.word	0x000000ff
        /*00e4*/ 	.word	0x00000010
        /*00e8*/ 	.short	0x0100
        /*00ea*/ 	.byte	0x09
	.zero		1


	//   ....[5]....
        /*00ec*/ 	.word	0x00000350
        /*00f0*/ 	.word	0x000000ff
        /*00f4*/ 	.word	0x00000030
        /*00f8*/ 	.short	0x0100
        /*00fa*/ 	.byte	0x09
	.zero		1


	//   ....[6]....
        /*00fc*/ 	.word	0x00000360
        /*0100*/ 	.word	0x000000ff
        /*0104*/ 	.word	0x00000018
        /*0108*/ 	.short	0x0100
        /*010a*/ 	.byte	0x09
	.zero		1


	//   ....[7]....
        /*010c*/ 	.word	0x00000370
        /*0110*/ 	.word	0x000000ff
        /*0114*/ 	.word	0x00000038
        /*0118*/ 	.short	0x0100
        /*011a*/ 	.byte	0x09
	.zero		1


	//   ....[8]....
        /*011c*/ 	.word	0x000005f0
        /*0120*/ 	.word	0x000000ff
        /*0124*/ 	.word	0x00000070
        /*0128*/ 	.short	0x0100
        /*012a*/ 	.byte	0x09
	.zero		1


	//   ....[9]....
        /*012c*/ 	.word	0x00000600
        /*0130*/ 	.word	0x000000ff
        /*0134*/ 	.word	0x00000078
        /*0138*/ 	.short	0x0100
        /*013a*/ 	.byte	0x09
	.zero		1


	//   ....[10]....
        /*013c*/ 	.word	0x00000640
        /*0140*/ 	.word	0x000000ff
        /*0144*/ 	.word	0x00000050
        /*0148*/ 	.short	0x0100
        /*014a*/ 	.byte	0x0a
	.zero		1


	//   ....[11]....
        /*014c*/ 	.word	0x00000660
        /*0150*/ 	.word	0x000000ff
        /*0154*/ 	.word	0x00000058
        /*0158*/ 	.short	0x0100
        /*015a*/ 	.byte	0x0a
	.zero		1


	//   ....[12]....
        /*015c*/ 	.word	0x00000670
        /*0160*/ 	.word	0x000000ff
        /*0164*/ 	.word	0x00000060
        /*0168*/ 	.short	0x0100
        /*016a*/ 	.byte	0x0a
	.zero		1


	//   ....[13]....
        /*016c*/ 	.word	0x00000680
        /*0170*/ 	.word	0x000000ff
        /*0174*/ 	.word	0x00000068
        /*0178*/ 	.short	0x0100
        /*017a*/ 	.byte	0x0a
	.zero		1


	//   ....[14]....
        /*017c*/ 	.word	0x00001630
        /*0180*/ 	.word	0x0000005f
        /*0184*/ 	.word	0xfffffff8
        /*0188*/ 	.short	0x010a
        /*018a*/ 	.byte	0x3f
	.zero		1


	//   ....[15]....
        /*018c*/ 	.word	0x00001800
        /*0190*/ 	.word	0x00000003
        /*0194*/ 	.word	0x00000000
        /*0198*/ 	.short	0x010a
        /*019a*/ 	.byte	0x3f
	.zero		1


	//   ....[16]....
        /*019c*/ 	.word	0x00001860
        /*01a0*/ 	.word	0x00000003
        /*01a4*/ 	.word	0x00000000
        /*01a8*/ 	.short	0x010a
        /*01aa*/ 	.byte	0x3f
	.zero		1


	//   ....[17]....
        /*01ac*/ 	.word	0x00001bc0
        /*01b0*/ 	.word	0x000000ff
        /*01b4*/ 	.word	0x00000000
        /*01b8*/ 	.short	0x010a
        /*01ba*/ 	.byte	0x04
	.zero		1


	//   ....[18]....
        /*01bc*/ 	.word	0x00001c00
        /*01c0*/ 	.word	0x000000ff
        /*01c4*/ 	.word	0x00000000
        /*01c8*/ 	.short	0x010a
        /*01ca*/ 	.byte	0x04
	.zero		1


	//   ....[19]....
        /*01cc*/ 	.word	0x00001e70
        /*01d0*/ 	.word	0x000000ff
        /*01d4*/ 	.word	0x00000000
        /*01d8*/ 	.short	0x0101
        /*01da*/ 	.byte	0x04
	.zero		1


	//   ....[20]....
        /*01dc*/ 	.word	0x00001f60
        /*01e0*/ 	.word	0x00000063
        /*01e4*/ 	.word	0x00000000
        /*01e8*/ 	.short	0x0101
        /*01ea*/ 	.byte	0x32
	.zero		1


	//   ....[21]....
        /*01ec*/ 	.word	0x00002020
        /*01f0*/ 	.word	0x000000ff
        /*01f4*/ 	.word	0x00000000
        /*01f8*/ 	.short	0x0101
        /*01fa*/ 	.byte	0x04
	.zero		1


	//   ....[22]....
        /*01fc*/ 	.word	0x00002070
        /*0200*/ 	.word	0x0000005f
        /*0204*/ 	.word	0x00000008
        /*0208*/ 	.short	0x010a
        /*020a*/ 	.byte	0x3f
	.zero		1


	//   ....[23]....
        /*020c*/ 	.word	0x00006170
        /*0210*/ 	.word	0x00000060
        /*0214*/ 	.word	0x00000000
        /*0218*/ 	.short	0x0101
        /*021a*/ 	.byte	0x32
	.zero		1


	//   ....[24]....
        /*021c*/ 	.word	0x00006b80
        /*0220*/ 	.word	0x00000007
        /*0224*/ 	.word	0x00000020
        /*0228*/ 	.short	0x010a
        /*022a*/ 	.byte	0x3f
	.zero		1


	//   ....[25]....
        /*022c*/ 	.word	0x00006f20
        /*0230*/ 	.word	0x00000003
        /*0234*/ 	.word	0x00000078
        /*0238*/ 	.short	0x0101
        /*023a*/ 	.byte	0x3f
	.zero		1


	//   ....[26]....
        /*023c*/ 	.word	0x00007690
        /*0240*/ 	.word	0x00000007
        /*0244*/ 	.word	0x00000000
        /*0248*/ 	.short	0x010a
        /*024a*/ 	.byte	0x3f
	.zero		1


	//   ....[27]....
        /*024c*/ 	.word	0x00007710
        /*0250*/ 	.word	0x00000009
        /*0254*/ 	.word	0x00000000
        /*0258*/ 	.short	0x010a
        /*025a*/ 	.byte	0x3f
	.zero		1


	//   ....[28]....
        /*025c*/ 	.word	0x000077a0
        /*0260*/ 	.word	0x00000006
        /*0264*/ 	.word	0x00000000
        /*0268*/ 	.short	0x010a
        /*026a*/ 	.byte	0x3f
	.zero		1


	//   ....[29]....
        /*026c*/ 	.word	0x00007830
        /*0270*/ 	.word	0x00000003
        /*0274*/ 	.word	0x00000000
        /*0278*/ 	.short	0x010a
        /*027a*/ 	.byte	0x3f
	.zero		1


	//   ....[30]....
        /*027c*/ 	.word	0x00007890
        /*0280*/ 	.word	0x0000005f
        /*0284*/ 	.word	0xfffffff8
        /*0288*/ 	.short	0x010a
        /*028a*/ 	.byte	0x3f
	.zero		1


	//   ....[31]....
        /*028c*/ 	.word	0x000078e0
        /*0290*/ 	.word	0x00000003
        /*0294*/ 	.word	0x00000000
        /*0298*/ 	.short	0x010a
        /*029a*/ 	.byte	0x3f
	.zero		1


	//   ....[32]....
        /*029c*/ 	.word	0x00007940
        /*02a0*/ 	.word	0x00000004
        /*02a4*/ 	.word	0x00000000
        /*02a8*/ 	.short	0x010a
        /*02aa*/ 	.byte	0x3f
	.zero		1


	//   ....[33]....
        /*02ac*/ 	.word	0x00007990
        /*02b0*/ 	.word	0x0000005f
        /*02b4*/ 	.word	0x00000008
        /*02b8*/ 	.short	0x010a
        /*02ba*/ 	.byte	0x3f
	.zero		1


	//   ....[34]....
        /*02bc*/ 	.word	0x00007a60
        /*02c0*/ 	.word	0x00000007
        /*02c4*/ 	.word	0x00000020
        /*02c8*/ 	.short	0x010a
        /*02ca*/ 	.byte	0x3f
	.zero		1


	//   ....[35]....
        /*02cc*/ 	.word	0x00007b30
        /*02d0*/ 	.word	0x00000007
        /*02d4*/ 	.word	0x00000000
        /*02d8*/ 	.short	0x010a
        /*02da*/ 	.byte	0x3f
	.zero		1


	//   ....[36]....
        /*02dc*/ 	.word	0x00007b80
        /*02e0*/ 	.word	0x00000009
        /*02e4*/ 	.word	0x00000000
        /*02e8*/ 	.short	0x010a
        /*02ea*/ 	.byte	0x3f
	.zero		1


	//   ....[37]....
        /*02ec*/ 	.word	0x00007bd0
        /*02f0*/ 	.word	0x00000006
        /*02f4*/ 	.word	0x00000000
        /*02f8*/ 	.short	0x010a
        /*02fa*/ 	.byte	0x3f
	.zero		1


	//----- nvinfo : EIATTR_NUM_MBARRIERS
	.align		4
.L_35:
        /*02fc*/ 	.byte	0x03, 0x38
        /*02fe*/ 	.short	0x000e


	//----- nvinfo : EIATTR_EXIT_INSTR_OFFSETS
	.align		4
        /*0300*/ 	.byte	0x04, 0x1c
        /*0302*/ 	.short	(.L_37 - .L_36)


	//   ....[0]....
.L_36:
        /*0304*/ 	.word	0x00001240


	//   ....[1]....
        /*0308*/ 	.word	0x000012a0


	//   ....[2]....
        /*030c*/ 	.word	0x000068b0


	//   ....[3]....
        /*0310*/ 	.word	0x000068e0


	//   ....[4]....
        /*0314*/ 	.word	0x00007880


	//----- nvinfo : EIATTR_MAX_THREADS
	.align		4
.L_37:
        /*0318*/ 	.byte	0x04, 0x05
        /*031a*/ 	.short	(.L_39 - .L_38)
.L_38:
        /*031c*/ 	.word	0x00000180
        /*0320*/ 	.word	0x00000001
        /*0324*/ 	.word	0x00000001


	//----- nvinfo : EIATTR_CRS_STACK_SIZE
	.align		4
.L_39:
        /*0328*/ 	.byte	0x04, 0x1e
        /*032a*/ 	.short	(.L_41 - .L_40)
.L_40:
        /*032c*/ 	.word	0x00000000


	//----- nvinfo : EIATTR_CBANK_PARAM_SIZE
	.align		4
.L_41:
        /*0330*/ 	.byte	0x03, 0x19
        /*0332*/ 	.short	0x0470


	//----- nvinfo : EIATTR_PARAM_CBANK
	.align		4
        /*0334*/ 	.byte	0x04, 0x0a
        /*0336*/ 	.short	(.L_43 - .L_42)
	.align		4
.L_42:
        /*0338*/ 	.word	index@(.nv.constant0._ZN7cutlass13device_kernelINS_4gemm6kernel13GemmUniversalIN4cute5tupleIJiiiiEEENS1_10collective13CollectiveMmaINS1_34MainloopSm90TmaGmmaWarpSpecializedILi4ENS5_IJNS4_1CILi1EEESB_SB_EEENS1_32KernelTmaWarpSpecializedPingpongEEENS5_IJNSA_ILi64EEENSA_ILi128EEESF_EEENS_10bfloat16_tENS5_IJlSB_lEEESI_SJ_NS4_8TiledMMAINS4_8MMA_AtomIJNS4_4SM904GMMA28MMA_64x128x16_F32BF16BF16_SSILNSN_5MajorE0ELSP_0ELNSN_7ScaleInE1ELSQ_1EEEEEENS4_6LayoutISC_NS5_IJNSA_ILi0EEESU_SU_EEEEENS5_IJNS4_10UnderscoreESX_SX_EEEEENS4_13SM90_TMA_LOADENS4_14ComposedLayoutINS4_7SwizzleILi3ELi4ELi3EEENS4_18smem_ptr_flag_bitsILi16EEENST_INS5_IJNSA_ILi8EEESF_EEENS5_IJSF_SB_EEEEEEEvNS4_8identityES10_S1A_vS1B_EENS_8epilogue10collective6detail29Sm90TmaWarpSpecializedAdapterINS1E_15DefaultEpilogueISI_SJ_SJ_NS1D_6thread17LinearCombinationISI_Li1EffLNS1I_9ScaleType4KindE0ELNS_15FloatRoundStyleE2ESI_EENS1_15EpilogueDefaultEEEEEvvEEEEvNT_6ParamsE)
        /*033c*/ 	.short	0x0210
        /*033e*/ 	.short	0x0470


	//----- nvinfo : EIATTR_SW_WAR
	.align		4
.L_43:
        /*0340*/ 	.byte	0x04, 0x36
        /*0342*/ 	.short	(.L_45 - .L_44)
.L_44:
        /*0344*/ 	.word	0x00000008
.L_45:


//--------------------- .nv.callgraph             --------------------------
	.section	.nv.callgraph,"",@"SHT_CUDA_CALLGRAPH"
	.align	4
	.sectionentsize	8
	.align		4
        /*0000*/ 	.word	0x00000000
	.align		4
        /*0004*/ 	.word	0xffffffff
	.align		4
        /*0008*/ 	.word	index@(_ZN7cutlass13device_kernelINS_4gemm6kernel13GemmUniversalIN4cute5tupleIJiiiiEEENS1_10collective13CollectiveMmaINS1_34MainloopSm90TmaGmmaWarpSpecializedILi4ENS5_IJNS4_1CILi1EEESB_SB_EEENS1_32KernelTmaWarpSpecializedPingpongEEENS5_IJNSA_ILi64EEENSA_ILi128EEESF_EEENS_10bfloat16_tENS5_IJlSB_lEEESI_SJ_NS4_8TiledMMAINS4_8MMA_AtomIJNS4_4SM904GMMA28MMA_64x128x16_F32BF16BF16_SSILNSN_5MajorE0ELSP_0ELNSN_7ScaleInE1ELSQ_1EEEEEENS4_6LayoutISC_NS5_IJNSA_ILi0EEESU_SU_EEEEENS5_IJNS4_10UnderscoreESX_SX_EEEEENS4_13SM90_TMA_LOADENS4_14ComposedLayoutINS4_7SwizzleILi3ELi4ELi3EEENS4_18smem_ptr_flag_bitsILi16EEENST_INS5_IJNSA_ILi8EEESF_EEENS5_IJSF_SB_EEEEEEEvNS4_8identityES10_S1A_vS1B_EENS_8epilogue10collective6detail29Sm90TmaWarpSpecializedAdapterINS1E_15DefaultEpilogueISI_SJ_SJ_NS1D_6thread17LinearCombinationISI_Li1EffLNS1I_9ScaleType4KindE0ELNS_15FloatRoundStyleE2ESI_EENS1_15EpilogueDefaultEEEEEvvEEEEvNT_6ParamsE)
	.align		4
        /*000c*/ 	.word	index@(__assertfail)
	.align		4
        /*0010*/ 	.word	0x00000000
	.align		4
        /*0014*/ 	.word	0xfffffffe
	.align		4
        /*0018*/ 	.word	0x00000000
	.align		4
        /*001c*/ 	.word	0xfffffffd
	.align		4
        /*0020*/ 	.word	0x00000000
	.align		4
        /*0024*/ 	.word	0xfffffffc


//--------------------- .nv.constant4             --------------------------
	.section	.nv.constant4,"a",@progbits
	.align	8
	.align		8
.nv.constant4:
        /*0000*/ 	.dword	__assertfail
	.align		8
        /*0008*/ 	.dword	__unnamed_1
	.align		8
        /*0010*/ 	.dword	_ZN40_INTERNAL_1567b4cf_4_k_cu_10f67cc2_262864cuda3std3__45__cpo5beginE
	.align		8
        /*0018*/ 	.dword	_ZN40_INTERNAL_1567b4cf_4_k_cu_10f67cc2_262864cuda3std3__45__cpo3endE
	.align		8
        /*0020*/ 	.dword	_ZN40_INTERNAL_1567b4cf_4_k_cu_10f67cc2_262864cuda3std3__45__cpo6cbeginE
	.align		8
        /*0028*/ 	.dword	_ZN40_INTERNAL_1567b4cf_4_k_cu_10f67cc2_262864cuda3std3__45__cpo4cendE
	.align		8
        /*0030*/ 	.dword	_ZN40_INTERNAL_1567b4cf_4_k_cu_10f67cc2_262864cuda3std3__442_GLOBAL__N__1567b4cf_4_k_cu_10f67cc2_262866ignoreE
	.align		8
        /*0038*/ 	.dword	_ZN40_INTERNAL_1567b4cf_4_k_cu_10f67cc2_262864cuda3std3__419piecewise_constructE
	.align		8
        /*0040*/ 	.dword	_ZN40_INTERNAL_1567b4cf_4_k_cu_10f67cc2_262864cuda3std3__48in_placeE
	.align		8
        /*0048*/ 	.dword	_ZN40_INTERNAL_1567b4cf_4_k_cu_10f67cc2_262864cuda3std6ranges3__45__cpo4swapE
	.align		8
        /*0050*/ 	.dword	_ZN40_INTERNAL_1567b4cf_4_k_cu_10f67cc2_262864cuda3std6ranges3__45__cpo9iter_moveE
	.align		8
        /*0058*/ 	.dword	_ZN40_INTERNAL_1567b4cf_4_k_cu_10f67cc2_262864cute7productE
	.align		8
        /*0060*/ 	.dword	_ZN40_INTERNAL_1567b4cf_4_k_cu_10f67cc2_262864cute1_E
	.align		8
        /*0068*/ 	.dword	$str$22
	.align		8
        /*0070*/ 	.dword	$str$23


//--------------------- .text._ZN7cutlass13device_kernelINS_4gemm6kernel13GemmUniversalIN4cute5tupleIJiiiiEEENS1_10collective13CollectiveMmaINS1_34MainloopSm90TmaGmmaWarpSpecializedILi4ENS5_IJNS4_1CILi1EEESB_SB_EEENS1_32KernelTmaWarpSpecializedPingpongEEENS5_IJNSA_ILi64EEENSA_ILi128EEESF_EEENS_10bfloat16_tENS5_IJlSB_lEEESI_SJ_NS4_8TiledMMAINS4_8MMA_AtomIJNS4_4SM904GMMA28MMA_64x128x16_F32BF16BF16_SSILNSN_5MajorE0ELSP_0ELNSN_7ScaleInE1ELSQ_1EEEEEENS4_6LayoutISC_NS5_IJNSA_ILi0EEESU_SU_EEEEENS5_IJNS4_10UnderscoreESX_SX_EEEEENS4_13SM90_TMA_LOADENS4_14ComposedLayoutINS4_7SwizzleILi3ELi4ELi3EEENS4_18smem_ptr_flag_bitsILi16EEENST_INS5_IJNSA_ILi8EEESF_EEENS5_IJSF_SB_EEEEEEEvNS4_8identityES10_S1A_vS1B_EENS_8epilogue10collective6detail29Sm90TmaWarpSpecializedAdapterINS1E_15DefaultEpilogueISI_SJ_SJ_NS1D_6thread17LinearCombinationISI_Li1EffLNS1I_9ScaleType4KindE0ELNS_15FloatRoundStyleE2ESI_EENS1_15EpilogueDefaultEEEEEvvEEEEvNT_6ParamsE --------------------------
	.section	.text._ZN7cutlass13device_kernelINS_4gemm6kernel13GemmUniversalIN4cute5tupleIJiiiiEEENS1_10collective13CollectiveMmaINS1_34MainloopSm90TmaGmmaWarpSpecializedILi4ENS5_IJNS4_1CILi1EEESB_SB_EEENS1_32KernelTmaWarpSpecializedPingpongEEENS5_IJNSA_ILi64EEENSA_ILi128EEESF_EEENS_10bfloat16_tENS5_IJlSB_lEEESI_SJ_NS4_8TiledMMAINS4_8MMA_AtomIJNS4_4SM904GMMA28MMA_64x128x16_F32BF16BF16_SSILNSN_5MajorE0ELSP_0ELNSN_7ScaleInE1ELSQ_1EEEEEENS4_6LayoutISC_NS5_IJNSA_ILi0EEESU_SU_EEEEENS5_IJNS4_10UnderscoreESX_SX_EEEEENS4_13SM90_TMA_LOADENS4_14ComposedLayoutINS4_7SwizzleILi3ELi4ELi3EEENS4_18smem_ptr_flag_bitsILi16EEENST_INS5_IJNSA_ILi8EEESF_EEENS5_IJSF_SB_EEEEEEEvNS4_8identityES10_S1A_vS1B_EENS_8epilogue10collective6detail29Sm90TmaWarpSpecializedAdapterINS1E_15DefaultEpilogueISI_SJ_SJ_NS1D_6thread17LinearCombinationISI_Li1EffLNS1I_9ScaleType4KindE0ELNS_15FloatRoundStyleE2ESI_EENS1_15EpilogueDefaultEEEEEvvEEEEvNT_6ParamsE,"ax",@progbits
	.align	128
.text._ZN7cutlass13device_kernelINS_4gemm6kernel13GemmUniversalIN4cute5tupleIJiiiiEEENS1_10collective13CollectiveMmaINS1_34MainloopSm90TmaGmmaWarpSpecializedILi4ENS5_IJNS4_1CILi1EEESB_SB_EEENS1_32KernelTmaWarpSpecializedPingpongEEENS5_IJNSA_ILi64EEENSA_ILi128EEESF_EEENS_10bfloat16_tENS5_IJlSB_lEEESI_SJ_NS4_8TiledMMAINS4_8MMA_AtomIJNS4_4SM904GMMA28MMA_64x128x16_F32BF16BF16_SSILNSN_5MajorE0ELSP_0ELNSN_7ScaleInE1ELSQ_1EEEEEENS4_6LayoutISC_NS5_IJNSA_ILi0EEESU_SU_EEEEENS5_IJNS4_10UnderscoreESX_SX_EEEEENS4_13SM90_TMA_LOADENS4_14ComposedLayoutINS4_7SwizzleILi3ELi4ELi3EEENS4_18smem_ptr_flag_bitsILi16EEENST_INS5_IJNSA_ILi8EEESF_EEENS5_IJSF_SB_EEEEEEEvNS4_8identityES10_S1A_vS1B_EENS_8epilogue10collective6detail29Sm90TmaWarpSpecializedAdapterINS1E_15DefaultEpilogueISI_SJ_SJ_NS1D_6thread17LinearCombinationISI_Li1EffLNS1I_9ScaleType4KindE0ELNS_15FloatRoundStyleE2ESI_EENS1_15EpilogueDefaultEEEEEvvEEEEvNT_6ParamsE:
        .type           _ZN7cutlass13device_kernelINS_4gemm6kernel13GemmUniversalIN4cute5tupleIJiiiiEEENS1_10collective13CollectiveMmaINS1_34MainloopSm90TmaGmmaWarpSpecializedILi4ENS5_IJNS4_1CILi1EEESB_SB_EEENS1_32KernelTmaWarpSpecializedPingpongEEENS5_IJNSA_ILi64EEENSA_ILi128EEESF_EEENS_10bfloat16_tENS5_IJlSB_lEEESI_SJ_NS4_8TiledMMAINS4_8MMA_AtomIJNS4_4SM904GMMA28MMA_64x128x16_F32BF16BF16_SSILNSN_5MajorE0ELSP_0ELNSN_7ScaleInE1ELSQ_1EEEEEENS4_6LayoutISC_NS5_IJNSA_ILi0EEESU_SU_EEEEENS5_IJNS4_10UnderscoreESX_SX_EEEEENS4_13SM90_TMA_LOADENS4_14ComposedLayoutINS4_7SwizzleILi3ELi4ELi3EEENS4_18smem_ptr_flag_bitsILi16EEENST_INS5_IJNSA_ILi8EEESF_EEENS5_IJSF_SB_EEEEEEEvNS4_8identityES10_S1A_vS1B_EENS_8epilogue10collective6detail29Sm90TmaWarpSpecializedAdapterINS1E_15DefaultEpilogueISI_SJ_SJ_NS1D_6thread17LinearCombinationISI_Li1EffLNS1I_9ScaleType4KindE0ELNS_15FloatRoundStyleE2ESI_EENS1_15EpilogueDefaultEEEEEvvEEEEvNT_6ParamsE,@function
        .size           _ZN7cutlass13device_kernelINS_4gemm6kernel13GemmUniversalIN4cute5tupleIJiiiiEEENS1_10collective13CollectiveMmaINS1_34MainloopSm90TmaGmmaWarpSpecializedILi4ENS5_IJNS4_1CILi1EEESB_SB_EEENS1_32KernelTmaWarpSpecializedPingpongEEENS5_IJNSA_ILi64EEENSA_ILi128EEESF_EEENS_10bfloat16_tENS5_IJlSB_lEEESI_SJ_NS4_8TiledMMAINS4_8MMA_AtomIJNS4_4SM904GMMA28MMA_64x128x16_F32BF16BF16_SSILNSN_5MajorE0ELSP_0ELNSN_7ScaleInE1ELSQ_1EEEEEENS4_6LayoutISC_NS5_IJNSA_ILi0EEESU_SU_EEEEENS5_IJNS4_10UnderscoreESX_SX_EEEEENS4_13SM90_TMA_LOADENS4_14ComposedLayoutINS4_7SwizzleILi3ELi4ELi3EEENS4_18smem_ptr_flag_bitsILi16EEENST_INS5_IJNSA_ILi8EEESF_EEENS5_IJSF_SB_EEEEEEEvNS4_8identityES10_S1A_vS1B_EENS_8epilogue10collective6detail29Sm90TmaWarpSpecializedAdapterINS1E_15DefaultEpilogueISI_SJ_SJ_NS1D_6thread17LinearCombinationISI_Li1EffLNS1I_9ScaleType4KindE0ELNS_15FloatRoundStyleE2ESI_EENS1_15EpilogueDefaultEEEEEvvEEEEvNT_6ParamsE,(.L_x_196 - _ZN7cutlass13device_kernelINS_4gemm6kernel13GemmUniversalIN4cute5tupleIJiiiiEEENS1_10collective13CollectiveMmaINS1_34MainloopSm90TmaGmmaWarpSpecializedILi4ENS5_IJNS4_1CILi1EEESB_SB_EEENS1_32KernelTmaWarpSpecializedPingpongEEENS5_IJNSA_ILi64EEENSA_ILi128EEESF_EEENS_10bfloat16_tENS5_IJlSB_lEEESI_SJ_NS4_8TiledMMAINS4_8MMA_AtomIJNS4_4SM904GMMA28MMA_64x128x16_F32BF16BF16_SSILNSN_5MajorE0ELSP_0ELNSN_7ScaleInE1ELSQ_1EEEEEENS4_6LayoutISC_NS5_IJNSA_ILi0EEESU_SU_EEEEENS5_IJNS4_10UnderscoreESX_SX_EEEEENS4_13SM90_TMA_LOADENS4_14ComposedLayoutINS4_7SwizzleILi3ELi4ELi3EEENS4_18smem_ptr_flag_bitsILi16EEENST_INS5_IJNSA_ILi8EEESF_EEENS5_IJSF_SB_EEEEEEEvNS4_8identityES10_S1A_vS1B_EENS_8epilogue10collective6detail29Sm90TmaWarpSpecializedAdapterINS1E_15DefaultEpilogueISI_SJ_SJ_NS1D_6thread17LinearCombinationISI_Li1EffLNS1I_9ScaleType4KindE0ELNS_15FloatRoundStyleE2ESI_EENS1_15EpilogueDefaultEEEEEvvEEEEvNT_6ParamsE)
        .other          _ZN7cutlass13device_kernelINS_4gemm6kernel13GemmUniversalIN4cute5tupleIJiiiiEEENS1_10collective13CollectiveMmaINS1_34MainloopSm90TmaGmmaWarpSpecializedILi4ENS5_IJNS4_1CILi1EEESB_SB_EEENS1_32KernelTmaWarpSpecializedPingpongEEENS5_IJNSA_ILi64EEENSA_ILi128EEESF_EEENS_10bfloat16_tENS5_IJlSB_lEEESI_SJ_NS4_8TiledMMAINS4_8MMA_AtomIJNS4_4SM904GMMA28MMA_64x128x16_F32BF16BF16_SSILNSN_5MajorE0ELSP_0ELNSN_7ScaleInE1ELSQ_1EEEEEENS4_6LayoutISC_NS5_IJNSA_ILi0EEESU_SU_EEEEENS5_IJNS4_10UnderscoreESX_SX_EEEEENS4_13SM90_TMA_LOADENS4_14ComposedLayoutINS4_7SwizzleILi3ELi4ELi3EEENS4_18smem_ptr_flag_bitsILi16EEENST_INS5_IJNSA_ILi8EEESF_EEENS5_IJSF_SB_EEEEEEEvNS4_8identityES10_S1A_vS1B_EENS_8epilogue10collective6detail29Sm90TmaWarpSpecializedAdapterINS1E_15DefaultEpilogueISI_SJ_SJ_NS1D_6thread17LinearCombinationISI_Li1EffLNS1I_9ScaleType4KindE0ELNS_15FloatRoundStyleE2ESI_EENS1_15EpilogueDefaultEEEEEvvEEEEvNT_6ParamsE,@"STO_CUDA_ENTRY STV_DEFAULT"
_ZN7cutlass13device_kernelINS_4gemm6kernel13GemmUniversalIN4cute5tupleIJiiiiEEENS1_10collective13CollectiveMmaINS1_34MainloopSm90TmaGmmaWarpSpecializedILi4ENS5_IJNS4_1CILi1EEESB_SB_EEENS1_32KernelTmaWarpSpecializedPingpongEEENS5_IJNSA_ILi64EEENSA_ILi128EEESF_EEENS_10bfloat16_tENS5_IJlSB_lEEESI_SJ_NS4_8TiledMMAINS4_8MMA_AtomIJNS4_4SM904GMMA28MMA_64x128x16_F32BF16BF16_SSILNSN_5MajorE0ELSP_0ELNSN_7ScaleInE1ELSQ_1EEEEEENS4_6LayoutISC_NS5_IJNSA_ILi0EEESU_SU_EEEEENS5_IJNS4_10UnderscoreESX_SX_EEEEENS4_13SM90_TMA_LOADENS4_14ComposedLayoutINS4_7SwizzleILi3ELi4ELi3EEENS4_18smem_ptr_flag_bitsILi16EEENST_INS5_IJNSA_ILi8EEESF_EEENS5_IJSF_SB_EEEEEEEvNS4_8identityES10_S1A_vS1B_EENS_8epilogue10collective6detail29Sm90TmaWarpSpecializedAdapterINS1E_15DefaultEpilogueISI_SJ_SJ_NS1D_6thread17LinearCombinationISI_Li1EffLNS1I_9ScaleType4KindE0ELNS_15FloatRoundStyleE2ESI_EENS1_15EpilogueDefaultEEEEEvvEEEEvNT_6ParamsE:
[----:B------:R-:W0:Y:S01]  /*0000*/  LDC R1, c[0x0][0x28] ;  /* 0x00000a00ff017b82 */ /* 0x000e220000000800 */
[----:B------:R-:W1:Y:S01]  /*0010*/  S2R R4, SR_TID.X ;  /* 0x0000000000047919 */ /* 0x000e620000002100 */
[----:B------:R-:W-:Y:S01]  /*0020*/  ELECT P0, URZ, PT ;  /* 0x00000000003f782f */ /* 0x000fe20003800000 */
[----:B------:R-:W-:Y:S01]  /*0030*/  BSSY B0, `(.L_x_0) ;  /* 0x0000014000007945 */ /* 0x000fe20003800000 */
[----:B-1----:R-:W-:-:S05]  /*0040*/  SHF.R.U32.HI R0, RZ, 0x5, R4 ;  /* 0x00000005ff007819 */ /* 0x002fca0000011604 */
[----:B------:R-:W1:Y:S02]  /*0050*/  SHFL.IDX PT, R2, R0, RZ, 0x1f ;  /* 0x00001fff00027589 */ /* 0x000e6400000e0000 */
[----:B-1----:R-:W-:Y:S02]  /*0060*/  R2UR UR8, R2 ;  /* 0x00000000020872ca */ /* 0x002fe400000e0000 */
[----:B------:R-:W-:-:S05]  /*0070*/  SHF.R.U32.HI R2, RZ, 0x7, R4 ;  /* 0x00000007ff027819 */ /* 0x000fca0000011604 */
[----:B------:R1:W2:Y:S06]  /*0080*/  SHFL.IDX PT, R3, R2, RZ, 0x1f ;  /* 0x00001fff02037589 */ /* 0x0002ac00000e0000 */
[----:B------:R-:W-:Y:S02]  /*0090*/  USHF.R.S32.HI UR4, URZ, 0x1f, UR8 ;  /* 0x0000001f3f047899 */ /* 0x000fe40008011408 */
[----:B------:R-:W-:Y:S02]  /*00a0*/  ISETP.NE.OR P0, PT, RZ, UR8, !P0 ;  /* 0x00000008ff007c0c */ /* 0x000fe4000c705670 */
[----:B------:R-:W-:-:S04]  /*00b0*/  ULEA.HI UR4, UR4, UR8, URZ, 0x2 ;  /* 0x0000000804047291 */ /* 0x000fc8000f8f103f */
[----:B------:R-:W-:-:S04]  /*00c0*/  ULOP3.LUT UR4, UR4, 0xfffffffc, URZ, 0xc0, !UPT ;  /* 0xfffffffc04047892 */ /* 0x000fc8000f8ec03f */
[----:B------:R-:W-:-:S03]  /*00d0*/  UIADD3 UR8, UR8, -UR4, URZ ;  /* 0x8000000408087290 */ /* 0x000fc6000fffe03f */
[----:B01----:R-:W-:Y:S09]  /*00e0*/  @P0 BRA `(.L_x_1) ;  /* 0x0000000000200947 */ /* 0x003ff20003800000 */
[----:B------:R-:W-:Y:S02]  /*00f0*/  ULDC.64 UR4, c[0x0][0x198] ;  /* 0x0000660000047ab9 */ /* 0x000fe40000000a00 */
[----:B------:R-:W-:Y:S02]  /*0100*/  UIADD3 UR6, UP0, UR4, 0xf0, URZ ;  /* 0x000000f004067890 */ /* 0x000fe4000ff1e03f */
[----:B------:R-:W-:Y:S02]  /*0110*/  UIADD3 UR4, UP1, UR4, 0x1f0, URZ ;  /* 0x000001f004047890 */ /* 0x000fe4000ff3e03f */
[----:B------:R-:W-:Y:S02]  /*0120*/  UIADD3.X UR7, URZ, UR5, URZ, UP0, !UPT ;  /* 0x000000053f077290 */ /* 0x000fe400087fe43f */
[----:B------:R-:W-:-:S07]  /*0130*/  UIADD3.X UR5, URZ, UR5, URZ, UP1, !UPT ;  /* 0x000000053f057290 */ /* 0x000fce0008ffe43f */
[----:B------:R0:W-:Y:S02]  /*0140*/  UTMACCTL.PF [UR6] ;  /* 0x00000000060079b9 */ /* 0x0001e40008040000 */
[----:B------:R0:W-:Y:S02]  /*0150*/  UTMACCTL.PF [UR4] ;  /* 0x00000000040079b9 */ /* 0x0001e40008040000 */
[----:B0-----:R-:W-:Y:S01]  /*0160*/  NOP ;  /* 0x0000000000007918 */ /* 0x001fe20000000000 */
.L_x_1:
[----:B------:R-:W-:Y:S05]  /*0170*/  BSYNC B0 ;  /* 0x0000000000007941 */ /* 0x000fea0003800000 */
.L_x_0:
[----:B------:R-:W0:Y:S01]  /*0180*/  SHFL.IDX PT, R5, R0, RZ, 0x1f ;  /* 0x00001fff00057589 */ /* 0x000e2200000e0000 */
[----:B--2---:R-:W-:Y:S01]  /*0190*/  R2UR UR15, R3 ;  /* 0x00000000030f72ca */ /* 0x004fe200000e0000 */
[----:B------:R-:W-:-:S04]  /*01a0*/  UISETP.NE.AND UP0, UPT, UR8, 0x3, UPT ;  /* 0x000000030800788c */ /* 0x000fc8000bf05270 */
[----:B------:R-:W-:-:S08]  /*01b0*/  UISETP.EQ.OR UP0, UPT, UR8, URZ, !UP0 ;  /* 0x0000003f0800728c */ /* 0x000fd0000c702670 */
[----:B------:R-:W-:Y:S02]  /*01c0*/  UIADD3 UR18, UR15, -0x1, URZ ;  /* 0xffffffff0f127890 */ /* 0x000fe4000fffe03f */
[----:B------:R-:W-:Y:S02]  /*01d0*/  UISETP.EQ.AND UP0, UPT, UR15, URZ, UP0 ;  /* 0x0000003f0f00728c */ /* 0x000fe40008702270 */
[----:B------:R-:W-:Y:S02]  /*01e0*/  UISETP.GE.U32.AND UP1, UPT, UR18, 0x2, UPT ;  /* 0x000000021200788c */ /* 0x000fe4000bf26070 */
[----:B------:R-:W-:Y:S01]  /*01f0*/  USEL UR36, URZ, 0x1, !UP0 ;  /* 0x000000013f247887 */ /* 0x000fe2000c000000 */
[----:B0-----:R-:W-:-:S03]  /*0200*/  ISETP.NE.AND P0, PT, R5, RZ, PT ;  /* 0x000000ff0500720c */ /* 0x001fc60003f05270 */
[----:B------:R-:W-:-:S10]  /*0210*/  USEL UR36, UR36, 0x2, UP1 ;  /* 0x0000000224247887 */ /* 0x000fd40008800000 */
[----:B------:R-:W-:Y:S05]  /*0220*/  @P0 BRA `(.L_x_2) ;  /* 0x0000000000580947 */ /* 0x000fea0003800000 */
[----:B------:R-:W0:Y:S01]  /*0230*/  S2UR UR9, SR_CgaCtaId ;  /* 0x00000000000979c3 */ /* 0x000e220000008800 */
[----:B------:R-:W-:Y:S01]  /*0240*/  UMOV UR4, 0x400 ;  /* 0x0000040000047882 */ /* 0x000fe20000000000 */
[----:B------:R-:W-:Y:S01]  /*0250*/  UMOV UR5, 0x1 ;  /* 0x0000000100057882 */ /* 0x000fe20000000000 */
[----:B------:R-:W-:Y:S01]  /*0260*/  UMOV UR6, 0x80 ;  /* 0x0000008000067882 */ /* 0x000fe20000000000 */
[----:B------:R-:W-:Y:S01]  /*0270*/  ELECT P0, URZ, PT ;  /* 0x00000000003f782f */ /* 0x000fe20003800000 */
[----:B------:R-:W-:-:S04]  /*0280*/  UIADD3 UR6, -UR6, 0x100000, URZ ;  /* 0x0010000006067890 */ /* 0x000fc8000fffe13f */
[----:B------:R-:W-:Y:S02]  /*0290*/  USHF.L.U32 UR7, UR6, 0xb, URZ ;  /* 0x0000000b06077899 */ /* 0x000fe4000800063f */
[----:B------:R-:W-:Y:S02]  /*02a0*/  USHF.L.U32 UR6, UR6, 0x1, URZ ;  /* 0x0000000106067899 */ /* 0x000fe4000800063f */
[----:B0-----:R-:W-:Y:S02]  /*02b0*/  ULEA UR9, UR9, UR4, 0x18 ;  /* 0x0000000409097291 */ /* 0x001fe4000f8ec03f */
[----:B------:R-:W-:-:S04]  /*02c0*/  UIADD3 UR4, -UR5, 0x100000, URZ ;  /* 0x0010000005047890 */ /* 0x000fc8000fffe13f */
[----:B------:R-:W-:Y:S02]  /*02d0*/  USHF.L.U32 UR5, UR4, 0xb, URZ ;  /* 0x0000000b04057899 */ /* 0x000fe4000800063f */
[----:B------:R-:W-:Y:S01]  /*02e0*/  USHF.L.U32 UR4, UR4, 0x1, URZ ;  /* 0x0000000104047899 */ /* 0x000fe2000800063f */
[----:B------:R-:W0:Y:S11]  /*02f0*/  FENCE.VIEW.ASYNC.S ;  /* 0x00000000000073c6 */ /* 0x000e360000000000 */
[----:B0-----:R0:W1:Y:S01]  /*0300*/  SYNCS.EXCH.64 URZ, [UR9], UR4 ;  /* 0x00000004093f75b2 */ /* 0x0010620008000100 */
[----:B------:R0:W2:Y:S01]  /*0310*/  SYNCS.EXCH.64 URZ, [UR9+0x20], UR6 ;  /* 0x00002006093f75b2 */ /* 0x0000a20008000100 */
[----:B------:R0:W3:Y:S01]  /*0320*/  SYNCS.EXCH.64 URZ, [UR9+0x8], UR4 ;  /* 0x00000804093f75b2 */ /* 0x0000e20008000100 */
[----:B------:R0:W4:Y:S01]  /*0330*/  SYNCS.EXCH.64 URZ, [UR9+0x28], UR6 ;  /* 0x00002806093f75b2 */ /* 0x0001220008000100 */
[----:B------:R0:W0:Y:S01]  /*0340*/  SYNCS.EXCH.64 URZ, [UR9+0x10], UR4 ;  /* 0x00001004093f75b2 */ /* 0x0000220008000100 */
[----:B------:R0:W0:Y:S01]  /*0350*/  SYNCS.EXCH.64 URZ, [UR9+0x30], UR6 ;  /* 0x00003006093f75b2 */ /* 0x0000220008000100 */
[----:B------:R0:W0:Y:S01]  /*0360*/  SYNCS.EXCH.64 URZ, [UR9+0x18], UR4 ;  /* 0x00001804093f75b2 */ /* 0x0000220008000100 */
[----:B------:R0:W0:Y:S01]  /*0370*/  SYNCS.EXCH.64 URZ, [UR9+0x38], UR6 ;  /* 0x00003806093f75b2 */ /* 0x0000220008000100 */
[----:B------:R-:W-:Y:S01]  /*0380*/  NOP ;  /* 0x0000000000007918 */ /* 0x000fe20000000000 */
.L_x_2:
[----:B------:R-:W5:Y:S01]  /*0390*/  SHFL.IDX PT, R5, R0, RZ, 0x1f ;  /* 0x00001fff00057589 */ /* 0x000f6200000e0000 */
[----:B------:R-:W-:Y:S01]  /*03a0*/  ELECT P0, URZ, PT ;  /* 0x00000000003f782f */ /* 0x000fe20003800000 */
[----:B------:R-:W-:Y:S01]  /*03b0*/  NOP ;  /* 0x0000000000007918 */ /* 0x000fe20000000000 */
[----:B------:R-:W-:Y:S01]  /*03c0*/  ELECT P1, URZ, PT ;  /* 0x00000000003f782f */ /* 0x000fe20003820000 */
[----:B------:R-:W1:Y:S01]  /*03d0*/  SHFL.IDX PT, R3, R0, RZ, 0x1f ;  /* 0x00001fff00037589 */ /* 0x000e6200000e0000 */
[----:B0-----:R-:W-:Y:S01]  /*03e0*/  UMOV UR4, 0x20 ;  /* 0x0000002000047882 */ /* 0x001fe20000000000 */
[----:B------:R-:W-:Y:S01]  /*03f0*/  UMOV UR12, 0x80 ;  /* 0x00000080000c7882 */ /* 0x000fe20000000000 */
[----:B------:R-:W-:Y:S01]  /*0400*/  NOP ;  /* 0x0000000000007918 */ /* 0x000fe20000000000 */
[----:B------:R0:W0:Y:S01]  /*0410*/  SHFL.IDX PT, R95, R2, RZ, 0x1f ;  /* 0x00001fff025f7589 */ /* 0x00002200000e0000 */
[----:B------:R-:W-:Y:S01]  /*0420*/  ULDC.64 UR54, c[0x0][0x208] ;  /* 0x0000820000367ab9 */ /* 0x000fe20000000a00 */
[----:B-----5:R-:W-:-:S02]  /*0430*/  ISETP.NE.OR P0, PT, R5, RZ, !P0 ;  /* 0x000000ff0500720c */ /* 0x020fc40004705670 */
[----:B-1----:R-:W-:Y:S02]  /*0440*/  ISETP.NE.OR P1, PT, R3, RZ, !P1 ;  /* 0x000000ff0300720c */ /* 0x002fe40004f25670 */
[----:B------:R-:W-:-:S04]  /*0450*/  SHF.R.S32.HI R3, RZ, 0x1f, R4 ;  /* 0x0000001fff037819 */ /* 0x000fc80000011404 */
[----:B------:R-:W-:-:S05]  /*0460*/  LEA.HI R3, R3, R4, RZ, 0x7 ;  /* 0x0000000403037211 */ /* 0x000fca00078f38ff */
[----:B------:R-:W-:Y:S01]  /*0470*/  VOTEU.ALL UP0, P0 ;  /* 0x00000000003f7886 */ /* 0x000fe20000000000 */
[----:B------:R-:W-:Y:S01]  /*0480*/  LOP3.LUT R3, R3, 0xffffff80, RZ, 0xc0, !PT ;  /* 0xffffff8003037812 */ /* 0x000fe200078ec0ff */
[----:B------:R-:W-:-:S03]  /*0490*/  VOTEU.ALL UP1, P1 ;  /* 0x00000000003f7886 */ /* 0x000fc60000820000 */
[----:B------:R-:W1:Y:S01]  /*04a0*/  @!UP0 S2UR UR7, SR_CgaCtaId ;  /* 0x00000000000789c3 */ /* 0x000e620000008800 */
[----:B------:R-:W-:Y:S01]  /*04b0*/  @!UP0 UMOV UR6, 0x400 ;  /* 0x0000040000068882 */ /* 0x000fe20000000000 */
[----:B------:R-:W-:-:S04]  /*04c0*/  @!UP0 UIADD3 UR4, -UR4, 0x100000, URZ ;  /* 0x0010000004048890 */ /* 0x000fc8000fffe13f */
[----:B------:R-:W-:Y:S02]  /*04d0*/  @!UP0 USHF.L.U32 UR5, UR4, 0xb, URZ ;  /* 0x0000000b04058899 */ /* 0x000fe4000800063f */
[----:B------:R-:W-:Y:S01]  /*04e0*/  @!UP0 USHF.L.U32 UR4, UR4, 0x1, URZ ;  /* 0x0000000104048899 */ /* 0x000fe2000800063f */
[----:B------:R-:W-:Y:S01]  /*04f0*/  IMAD.IADD R3, R4, 0x1, -R3 ;  /* 0x0000000104037824 */ /* 0x000fe200078e0a03 */
[----:B------:R-:W-:Y:S01]  /*0500*/  @!UP1 UMOV UR10, 0x400 ;  /* 0x00000400000a9882 */ /* 0x000fe20000000000 */
[----:B------:R-:W-:Y:S01]  /*0510*/  VOTEU.ALL UP2, P1 ;  /* 0x00000000003f7886 */ /* 0x000fe20000840000 */
[----:B------:R-:W-:Y:S01]  /*0520*/  VOTEU.ALL UP3, P1 ;  /* 0x00000000003f7886 */ /* 0x000fe20000860000 */
[----:B------:R-:W-:Y:S01]  /*0530*/  VOTEU.ALL UP4, P1 ;  /* 0x00000000003f7886 */ /* 0x000fe20000880000 */
[----:B------:R-:W5:Y:S01]  /*0540*/  @!UP1 S2UR UR11, SR_CgaCtaId ;  /* 0x00000000000b99c3 */ /* 0x000f620000008800 */
[----:B------:R-:W-:Y:S01]  /*0550*/  VOTEU.ALL UP5, P1 ;  /* 0x00000000003f7886 */ /* 0x000fe200008a0000 */
[----:B------:R-:W-:Y:S01]  /*0560*/  ISETP.NE.AND P1, PT, RZ, UR15, PT ;  /* 0x0000000fff007c0c */ /* 0x000fe2000bf25270 */
[----:B-1----:R-:W-:-:S02]  /*0570*/  @!UP0 ULEA UR9, UR7, UR6, 0x18 ;  /* 0x0000000607098291 */ /* 0x002fc4000f8ec03f */
[----:B------:R-:W-:-:S04]  /*0580*/  @!UP1 UIADD3 UR6, -UR12, 0x100000, URZ ;  /* 0x001000000c069890 */ /* 0x000fc8000fffe13f */
[----:B------:R-:W-:Y:S02]  /*0590*/  @!UP1 USHF.L.U32 UR7, UR6, 0xb, URZ ;  /* 0x0000000b06079899 */ /* 0x000fe4000800063f */
[----:B------:R-:W-:Y:S01]  /*05a0*/  @!UP1 USHF.L.U32 UR6, UR6, 0x1, URZ ;  /* 0x0000000106069899 */ /* 0x000fe2000800063f */
[----:B------:R-:W-:Y:S01]  /*05b0*/  VOTEU.ALL UP0, P0 ;  /* 0x00000000003f7886 */ /* 0x000fe20000000000 */
[----:B-----5:R-:W-:Y:S01]  /*05c0*/  @!UP1 ULEA UR10, UR11, UR10, 0x18 ;  /* 0x0000000a0b0a9291 */ /* 0x020fe2000f8ec03f */
[----:B------:R-:W-:Y:S01]  /*05d0*/  VOTEU.ALL UP1, P0 ;  /* 0x00000000003f7886 */ /* 0x000fe20000020000 */
[----:B------:R-:W1:Y:S02]  /*05e0*/  FENCE.VIEW.ASYNC.S ;  /* 0x00000000000073c6 */ /* 0x000e640000000000 */
[----:B-1----:R-:W2:Y:S02]  /*05f0*/  @!UP0 SYNCS.EXCH.64 URZ, [UR9+0x70], UR4 ;  /* 0x00007004093f85b2 */ /* 0x002ea40008000100 */
[----:B------:R1:W2:Y:S01]  /*0600*/  @!UP1 SYNCS.EXCH.64 URZ, [UR9+0x78], UR4 ;  /* 0x00007804093f95b2 */ /* 0x0002a20008000100 */
[----:B------:R-:W-:Y:S01]  /*0610*/  NOP ;  /* 0x0000000000007918 */ /* 0x000fe20000000000 */
[----:B-1----:R-:W-:-:S02]  /*0620*/  ULDC.64 UR4, c[0x0][0x598] ;  /* 0x0001660000047ab9 */ /* 0x002fc40000000a00 */
[----:B------:R-:W-:Y:S02]  /*0630*/  ISETP.NE.U32.AND P0, PT, RZ, UR4, PT ;  /* 0x00000004ff007c0c */ /* 0x000fe4000bf05070 */
[----:B------:R1:W2:Y:S02]  /*0640*/  @!UP2 SYNCS.EXCH.64 URZ, [UR10+0x50], UR6 ;  /* 0x000050060a3fa5b2 */ /* 0x0002a40008000100 */
[----:B------:R-:W-:Y:S01]  /*0650*/  ISETP.NE.AND.EX P0, PT, RZ, UR5, PT, P0 ;  /* 0x00000005ff007c0c */ /* 0x000fe2000bf05300 */
[----:B------:R1:W2:Y:S01]  /*0660*/  @!UP3 SYNCS.EXCH.64 URZ, [UR10+0x58], UR6 ;  /* 0x000058060a3fb5b2 */ /* 0x0002a20008000100 */
[----:B------:R1:W2:Y:S01]  /*0670*/  @!UP4 SYNCS.EXCH.64 URZ, [UR10+0x60], UR6 ;  /* 0x000060060a3fc5b2 */ /* 0x0002a20008000100 */
[----:B------:R1:W2:Y:S01]  /*0680*/  @!UP5 SYNCS.EXCH.64 URZ, [UR10+0x68], UR6 ;  /* 0x000068060a3fd5b2 */ /* 0x0002a20008000100 */
[----:B------:R-:W-:Y:S01]  /*0690*/  NOP ;  /* 0x0000000000007918 */ /* 0x000fe20000000000 */
[----:B--234-:R-:W-:Y:S08]  /*06a0*/  BAR.SYNC.DEFER_BLOCKING 0x0 ;  /* 0x0000000000007b1d */ /* 0x01cff00000010000 */
[----:B01----:R-:W-:Y:S05]  /*06b0*/  @!P0 BRA `(.L_x_3) ;  /* 0x00000000001c8947 */ /* 0x003fea0003800000 */
[----:B------:R-:W0:Y:S02]  /*06c0*/  LDC.64 R6, c[0x0][0x598] ;  /* 0x00016600ff067b82 */ /* 0x000e240000000a00 */
[----:B0-----:R-:W2:Y:S02]  /*06d0*/  LDG.E.64 R6, desc[UR54][R6.64] ;  /* 0x0000003606067981 */ /* 0x001ea4000c1e1b00 */
[----:B--2---:R-:W-:-:S04]  /*06e0*/  ISETP.NE.U32.AND P0, PT, R6, RZ, PT ;  /* 0x000000ff0600720c */ /* 0x004fc80003f05070 */
[----:B------:R-:W-:-:S13]  /*06f0*/  ISETP.NE.AND.EX P0, PT, R7, RZ, PT, P0 ;  /* 0x000000ff0700720c */ /* 0x000fda0003f05300 */
[----:B------:R-:W-:Y:S05]  /*0700*/  @!P0 BRA `(.L_x_3) ;  /* 0x0000000000088947 */ /* 0x000fea0003800000 */
[----:B------:R1:W5:Y:S01]  /*0710*/  LD.E R22, desc[UR54][R6.64] ;  /* 0x0000003606167980 */ /* 0x000362000c101900 */
[----:B------:R-:W-:Y:S05]  /*0720*/  BRA `(.L_x_4) ;  /* 0x0000000000247947 */ /* 0x000fea0003800000 */
.L_x_3:
[----:B------:R-:W-:Y:S02]  /*0730*/  ULDC.64 UR4, c[0x0][0x588] ;  /* 0x0001620000047ab9 */ /* 0x000fe40000000a00 */
[----:B------:R-:W-:-:S04]  /*0740*/  ISETP.NE.U32.AND P0, PT, RZ, UR4, PT ;  /* 0x00000004ff007c0c */ /* 0x000fc8000bf05070 */
[----:B------:R-:W-:-:S13]  /*0750*/  ISETP.NE.AND.EX P0, PT, RZ, UR5, PT, P0 ;  /* 0x00000005ff007c0c */ /* 0x000fda000bf05300 */
[----:B------:R-:W-:Y:S05]  /*0760*/  @!P0 BRA `(.L_x_5) ;  /* 0x00000000000c8947 */ /* 0x000fea0003800000 */
[----:B------:R-:W0:Y:S02]  /*0770*/  LDC.64 R22, c[0x0][0x588] ;  /* 0x00016200ff167b82 */ /* 0x000e240000000a00 */
[----:B0-----:R0:W5:Y:S01]  /*0780*/  LDG.E R22, desc[UR54][R22.64] ;  /* 0x0000003616167981 */ /* 0x001162000c1e1900 */
[----:B------:R-:W-:Y:S05]  /*0790*/  BRA `(.L_x_4) ;  /* 0x0000000000087947 */ /* 0x000fea0003800000 */
.L_x_5:
[----:B------:R-:W-:Y:S02]  /*07a0*/  ULDC UR4, c[0x0][0x580] ;  /* 0x0001600000047ab9 */ /* 0x000fe40000000800 */
[----:B------:R-:W-:-:S07]  /*07b0*/  IMAD.U32 R22, RZ, RZ, UR4 ;  /* 0x00000004ff167e24 */ /* 0x000fce000f8e00ff */
.L_x_4:
[----:B------:R-:W-:Y:S02]  /*07c0*/  ULDC.64 UR4, c[0x0][0x5a0] ;  /* 0x0001680000047ab9 */ /* 0x000fe40000000a00 */
[----:B------:R-:W-:-:S04]  /*07d0*/  ISETP.NE.U32.AND P0, PT, RZ, UR4, PT ;  /* 0x00000004ff007c0c */ /* 0x000fc8000bf05070 */
[----:B------:R-:W-:-:S13]  /*07e0*/  ISETP.NE.AND.EX P0, PT, RZ, UR5, PT, P0 ;  /* 0x00000005ff007c0c */ /* 0x000fda000bf05300 */
[----:B------:R-:W-:Y:S05]  /*07f0*/  @!P0 BRA `(.L_x_6) ;  /* 0x00000000001c8947 */ /* 0x000fea0003800000 */
[----:B-1----:R-:W1:Y:S02]  /*0800*/  LDC.64 R6, c[0x0][0x5a0] ;  /* 0x00016800ff067b82 */ /* 0x002e640000000a00 */
[----:B-1----:R-:W2:Y:S02]  /*0810*/  LDG.E.64 R6, desc[UR54][R6.64] ;  /* 0x0000003606067981 */ /* 0x002ea4000c1e1b00 */
[----:B--2---:R-:W-:-:S04]  /*0820*/  ISETP.NE.U32.AND P0, PT, R6, RZ, PT ;  /* 0x000000ff0600720c */ /* 0x004fc80003f05070 */
[----:B------:R-:W-:-:S13]  /*0830*/  ISETP.NE.AND.EX P0, PT, R7, RZ, PT, P0 ;  /* 0x000000ff0700720c */ /* 0x000fda0003f05300 */
[----:B------:R-:W-:Y:S05]  /*0840*/  @!P0 BRA `(.L_x_6) ;  /* 0x0000000000088947 */ /* 0x000fea0003800000 */
[----:B0-----:R2:W5:Y:S01]  /*0850*/  LD.E R23, desc[UR54][R6.64] ;  /* 0x0000003606177980 */ /* 0x001562000c101900 */
[----:B------:R-:W-:Y:S05]  /*0860*/  BRA `(.L_x_7) ;  /* 0x0000000000247947 */ /* 0x000fea0003800000 */
.L_x_6:
[----:B------:R-:W-:Y:S02]  /*0870*/  ULDC.64 UR4, c[0x0][0x590] ;  /* 0x0001640000047ab9 */ /* 0x000fe40000000a00 */
[----:B------:R-:W-:-:S04]  /*0880*/  ISETP.NE.U32.AND P0, PT, RZ, UR4, PT ;  /* 0x00000004ff007c0c */ /* 0x000fc8000bf05070 */
[----:B------:R-:W-:-:S13]  /*0890*/  ISETP.NE.AND.EX P0, PT, RZ, UR5, PT, P0 ;  /* 0x00000005ff007c0c */ /* 0x000fda000bf05300 */
[----:B------:R-:W-:Y:S05]  /*08a0*/  @!P0 BRA `(.L_x_8) ;  /* 0x00000000000c8947 */ /* 0x000fea0003800000 */
[----:B-1----:R-:W0:Y:S02]  /*08b0*/  LDC.64 R6, c[0x0][0x590] ;  /* 0x00016400ff067b82 */ /* 0x002e240000000a00 */
[----:B0-----:R0:W5:Y:S01]  /*08c0*/  LDG.E R23, desc[UR54][R6.64] ;  /* 0x0000003606177981 */ /* 0x001162000c1e1900 */
[----:B------:R-:W-:Y:S05]  /*08d0*/  BRA `(.L_x_7) ;  /* 0x0000000000087947 */ /* 0x000fea0003800000 */
.L_x_8:
[----:B------:R-:W-:Y:S02]  /*08e0*/  ULDC UR4, c[0x0][0x584] ;  /* 0x0001610000047ab9 */ /* 0x000fe40000000800 */
[----:B0-----:R-:W-:-:S07]  /*08f0*/  IMAD.U32 R23, RZ, RZ, UR4 ;  /* 0x00000004ff177e24 */ /* 0x001fce000f8e00ff */
.L_x_7:
[----:B------:R-:W3:Y:S01]  /*0900*/  S2UR UR10, SR_CTAID.Y ;  /* 0x00000000000a79c3 */ /* 0x000ee20000002600 */
[----:B------:R-:W-:Y:S01]  /*0910*/  ULDC UR5, c[0x0][0x65c] ;  /* 0x0001970000057ab9 */ /* 0x000fe20000000800 */
[----:B------:R-:W-:Y:S01]  /*0920*/  UISETP.NE.AND UP0, UPT, UR15, 0x2, UPT ;  /* 0x000000020f00788c */ /* 0x000fe2000bf05270 */
[----:B------:R-:W-:Y:S01]  /*0930*/  IMAD.MOV.U32 R18, RZ, RZ, -0x1 ;  /* 0xffffffffff127424 */ /* 0x000fe200078e00ff */
[----:B------:R-:W-:Y:S01]  /*0940*/  UISETP.NE.AND UP2, UPT, UR5, 0x1, UPT ;  /* 0x000000010500788c */ /* 0x000fe2000bf45270 */
[----:B------:R-:W-:Y:S02]  /*0950*/  IMAD.MOV.U32 R2, RZ, RZ, -0x1 ;  /* 0xffffffffff027424 */ /* 0x000fe400078e00ff */
[----:B------:R-:W-:Y:S01]  /*0960*/  IMAD.MOV.U32 R19, RZ, RZ, -0x1 ;  /* 0xffffffffff137424 */ /* 0x000fe200078e00ff */
[----:B------:R-:W4:Y:S01]  /*0970*/  S2UR UR4, SR_CTAID.X ;  /* 0x00000000000479c3 */ /* 0x000f220000002500 */
[----:B------:R-:W-:-:S06]  /*0980*/  UP2UR UR38, UPR, URZ, 0x4 ;  /* 0x000000043f267883 */ /* 0x000fcc0008000000 */
[----:B------:R-:W-:Y:S01]  /*0990*/  @UP2 ULDC UR12, c[0x0][0x10] ;  /* 0x00000400000c2ab9 */ /* 0x000fe20000000800 */
[----:B------:R-:W-:Y:S01]  /*09a0*/  @UP2 UMOV UR7, URZ ;  /* 0x0000003f00072c82 */ /* 0x000fe20008000000 */
[----:B------:R-:W-:Y:S01]  /*09b0*/  @UP2 UMOV UR5, URZ ;  /* 0x0000003f00052c82 */ /* 0x000fe20008000000 */
[----:B012---:R-:W0:Y:S01]  /*09c0*/  LDC.64 R6, c[0x0][0x650] ;  /* 0x00019400ff067b82 */ /* 0x007e220000000a00 */
[----:B---3--:R-:W-:Y:S02]  /*09d0*/  @UP2 UMOV UR9, UR10 ;  /* 0x0000000a00092c82 */ /* 0x008fe40008000000 */
[----:B------:R-:W-:Y:S01]  /*09e0*/  @UP2 UMOV UR6, UR9 ;  /* 0x0000000900062c82 */ /* 0x000fe20008000000 */
[----:B------:R-:W-:Y:S01]  /*09f0*/  @!UP2 UMOV UR9, UR10 ;  /* 0x0000000a0009ac82 */ /* 0x000fe20008000000 */
[----:B----4-:R-:W-:-:S03]  /*0a00*/  @UP2 UIMAD.WIDE.U32 UR12, UR4, UR12, UR6 ;  /* 0x0000000c040c22a5 */ /* 0x010fc6000f8e0006 */
[----:B------:R-:W-:Y:S01]  /*0a10*/  @!UP2 ULDC UR6, c[0x0][0xc] ;  /* 0x000003000006aab9 */ /* 0x000fe20000000800 */
[----:B------:R-:W-:Y:S01]  /*0a20*/  @UP2 UIADD3 UR14, UR13, UR5, URZ ;  /* 0x000000050d0e2290 */ /* 0x000fe2000fffe03f */
[----:B------:R-:W-:Y:S02]  /*0a30*/  ULDC UR10, c[0x0][0xc] ;  /* 0x00000300000a7ab9 */ /* 0x000fe40000000800 */
[----:B------:R-:W-:Y:S01]  /*0a40*/  UMOV UR5, URZ ;  /* 0x0000003f00057c82 */ /* 0x000fe20008000000 */
[----:B------:R-:W-:Y:S01]  /*0a50*/  ULDC UR11, c[0x0][0x10] ;  /* 0x00000400000b7ab9 */ /* 0x000fe20000000800 */
[----:B------:R-:W-:Y:S02]  /*0a60*/  @!UP2 UIMAD.WIDE.U32 UR6, UR6, UR9, UR4 ;  /* 0x000000090606a2a5 */ /* 0x000fe4000f8e0004 */
[----:B------:R-:W-:Y:S01]  /*0a70*/  UIMAD.WIDE.U32 UR10, UR10, UR11, URZ ;  /* 0x0000000b0a0a72a5 */ /* 0x000fe2000f8e003f */
[----:B------:R-:W-:-:S03]  /*0a80*/  ULDC UR13, c[0x0][0x14] ;  /* 0x00000500000d7ab9 */ /* 0x000fc60000000800 */
[----:B------:R-:W-:Y:S02]  /*0a90*/  UIMAD.WIDE.U32 UR52, UR10, UR13, URZ ;  /* 0x0000000d0a3472a5 */ /* 0x000fe4000f8e003f */
[----:B------:R-:W-:Y:S01]  /*0aa0*/  UIMAD UR37, UR11, UR13, URZ ;  /* 0x0000000d0b2572a4 */ /* 0x000fe2000f8e023f */
[----:B------:R-:W-:Y:S01]  /*0ab0*/  @!UP2 UMOV UR12, UR6 ;  /* 0x00000006000cac82 */ /* 0x000fe20008000000 */
[----:B------:R-:W-:Y:S02]  /*0ac0*/  @!UP2 UMOV UR14, UR7 ;  /* 0x00000007000eac82 */ /* 0x000fe40008000000 */
[----:B------:R-:W-:Y:S02]  /*0ad0*/  UIADD3 UR37, UR53, UR37, URZ ;  /* 0x0000002535257290 */ /* 0x000fe4000fffe03f */
[----:B------:R-:W-:-:S04]  /*0ae0*/  UIADD3 UR6, UP1, UR12, UR52, URZ ;  /* 0x000000340c067290 */ /* 0x000fc8000ff3e03f */
[----:B------:R-:W-:Y:S02]  /*0af0*/  UIADD3.X UR7, UR14, UR37, URZ, UP1, !UPT ;  /* 0x000000250e077290 */ /* 0x000fe40008ffe43f */
[----:B------:R-:W-:Y:S02]  /*0b00*/  USEL UR6, UR6, UR12, !UP0 ;  /* 0x0000000c06067287 */ /* 0x000fe4000c000000 */
[----:B------:R-:W-:-:S04]  /*0b10*/  USEL UR7, UR7, UR14, !UP0 ;  /* 0x0000000e07077287 */ /* 0x000fc8000c000000 */
[----:B0-----:R-:W-:Y:S01]  /*0b20*/  ISETP.LE.U32.AND P0, PT, R6, UR6, PT ;  /* 0x0000000606007c0c */ /* 0x001fe2000bf03070 */
[----:B------:R-:W-:Y:S02]  /*0b30*/  IMAD.U32 R16, RZ, RZ, UR6 ;  /* 0x00000006ff107e24 */ /* 0x000fe4000f8e00ff */
[----:B------:R-:W-:Y:S02]  /*0b40*/  IMAD.U32 R0, RZ, RZ, UR7 ;  /* 0x00000007ff007e24 */ /* 0x000fe4000f8e00ff */
[----:B------:R-:W-:-:S03]  /*0b50*/  IMAD.U32 R17, RZ, RZ, UR7 ;  /* 0x00000007ff117e24 */ /* 0x000fc6000f8e00ff */
[----:B------:R-:W-:Y:S02]  /*0b60*/  ISETP.GE.U32.AND.EX P0, PT, R0, R7, PT, P0 ;  /* 0x000000070000720c */ /* 0x000fe40003f06100 */
[----:B------:R-:W-:-:S11]  /*0b70*/  PRMT R0, RZ, 0x7610, R0 ;  /* 0x00007610ff007816 */ /* 0x000fd60000000000 */
[----:B------:R-:W-:Y:S05]  /*0b80*/  @P0 BRA `(.L_x_9) ;  /* 0x00000004008c0947 */ /* 0x000fea0003800000 */
[----:B------:R-:W-:Y:S01]  /*0b90*/  I2FP.F32.U32 R0, UR4 ;  /* 0x0000000400007c45 */ /* 0x000fe20008201000 */
[----:B------:R-:W-:Y:S01]  /*0ba0*/  ULDC.64 UR16, c[0x0][0x628] ;  /* 0x00018a0000107ab9 */ /* 0x000fe20000000a00 */
[----:B------:R-:W-:Y:S01]  /*0bb0*/  ULDC UR6, c[0x0][0x150] ;  /* 0x0000540000067ab9 */ /* 0x000fe20000000800 */
[----:B------:R-:W-:Y:S01]  /*0bc0*/  ISETP.NE.U32.AND P0, PT, RZ, UR16, PT ;  /* 0x00000010ff007c0c */ /* 0x000fe2000bf05070 */
[----:B------:R-:W-:Y:S01]  /*0bd0*/  ULDC UR15, c[0x0][0x630] ;  /* 0x00018c00000f7ab9 */ /* 0x000fe20000000800 */
[----:B------:R-:W-:Y:S01]  /*0be0*/  FMUL R0, R0, UR6 ;  /* 0x0000000600007c20 */ /* 0x000fe20008400000 */
[----:B------:R-:W-:Y:S01]  /*0bf0*/  R2UR UR19, R16 ;  /* 0x00000000101372ca */ /* 0x000fe200000e0000 */
[----:B------:R-:W-:Y:S01]  /*0c00*/  ULDC UR21, c[0x0][0x154] ;  /* 0x0000550000157ab9 */ /* 0x000fe20000000800 */
[----:B------:R-:W-:Y:S01]  /*0c10*/  ISETP.NE.AND.EX P0, PT, RZ, UR17, PT, P0 ;  /* 0x00000011ff007c0c */ /* 0x000fe2000bf05300 */
[----:B------:R0:W1:Y:S01]  /*0c20*/  F2I.U32.TRUNC.NTZ R2, R0 ;  /* 0x0000000000027305 */ /* 0x000062000020f000 */
[----:B------:R-:W-:-:S02]  /*0c30*/  R2UR UR20, R17 ;  /* 0x00000000111472ca */ /* 0x000fc400000e0000 */
[----:B------:R-:W-:Y:S02]  /*0c40*/  R2UR UR6, R16 ;  /* 0x00000000100672ca */ /* 0x000fe400000e0000 */
[----:B------:R-:W-:-:S07]  /*0c50*/  R2UR UR7, R17 ;  /* 0x00000000110772ca */ /* 0x000fce00000e0000 */
[----:B0-----:R-:W-:Y:S08]  /*0c60*/  @!P0 BRA `(.L_x_10) ;  /* 0x0000000000308947 */ /* 0x001ff00003800000 */
[----:B------:R-:W-:Y:S01]  /*0c70*/  R2UR UR6, R16 ;  /* 0x00000000100672ca */ /* 0x000fe200000e0000 */
[----:B------:R-:W-:Y:S01]  /*0c80*/  ULDC UR12, c[0x0][0x634] ;  /* 0x00018d00000c7ab9 */ /* 0x000fe20000000800 */
[----:B------:R-:W-:-:S11]  /*0c90*/  R2UR UR14, R17 ;  /* 0x00000000110e72ca */ /* 0x000fd600000e0000 */
[----:B------:R-:W-:-:S04]  /*0ca0*/  UIADD3 UR12, UP1, UR6, UR12, URZ ;  /* 0x0000000c060c7290 */ /* 0x000fc8000ff3e03f */
[----:B------:R-:W-:-:S04]  /*0cb0*/  UIADD3.X UR14, URZ, UR14, URZ, UP1, !UPT ;  /* 0x0000000e3f0e7290 */ /* 0x000fc80008ffe43f */
[----:B------:R-:W-:-:S04]  /*0cc0*/  UIMAD.WIDE.U32 UR6, UR14, UR16, URZ ;  /* 0x000000100e0672a5 */ /* 0x000fc8000f8e003f */
[----:B------:R-:W-:Y:S02]  /*0cd0*/  UIMAD.WIDE.U32 UR10, UP1, UR12, UR17, UR6 ;  /* 0x000000110c0a72a5 */ /* 0x000fe4000f820006 */
[----:B------:R-:W-:Y:S02]  /*0ce0*/  UIMAD.WIDE.U32 UR6, UR12, UR16, URZ ;  /* 0x000000100c0672a5 */ /* 0x000fe4000f8e003f */
[----:B------:R-:W-:Y:S02]  /*0cf0*/  UIADD3.X UR13, URZ, URZ, URZ, UP1, !UPT ;  /* 0x0000003f3f0d7290 */ /* 0x000fe40008ffe43f */
[----:B------:R-:W-:Y:S01]  /*0d00*/  UIADD3 URZ, UP1, UR7, UR10, URZ ;  /* 0x0000000a073f7290 */ /* 0x000fe2000ff3e03f */
[----:B------:R-:W-:-:S03]  /*0d10*/  UMOV UR12, UR11 ;  /* 0x0000000b000c7c82 */ /* 0x000fc60008000000 */
[----:B------:R-:W-:-:S12]  /*0d20*/  UIMAD.WIDE.U32.X UR6, UR14, UR17, UR12, UP1 ;  /* 0x000000110e0672a5 */ /* 0x000fd800088e040c */
.L_x_10:
[----:B------:R-:W-:Y:S01]  /*0d30*/  USHF.R.U64 UR5, UR6, UR15, UR7 ;  /* 0x0000000f06057299 */ /* 0x000fe20008001207 */
[----:B------:R-:W-:Y:S01]  /*0d40*/  I2FP.F32.U32 R0, UR9 ;  /* 0x0000000900007c45 */ /* 0x000fe20008201000 */
[----:B------:R-:W-:Y:S01]  /*0d50*/  USHF.R.U32.HI UR6, URZ, UR15, UR7 ;  /* 0x0000000f3f067299 */ /* 0x000fe20008011607 */
[----:B-1----:R-:W-:Y:S01]  /*0d60*/  R2UR UR14, R2 ;  /* 0x00000000020e72ca */ /* 0x002fe200000e0000 */
[----:B------:R-:W-:Y:S02]  /*0d70*/  UIADD3 UR17, UP1, URZ, -UR5, URZ ;  /* 0x800000053f117290 */ /* 0x000fe4000ff3e03f */
[----:B------:R-:W-:Y:S01]  /*0d80*/  FMUL R0, R0, UR21 ;  /* 0x0000001500007c20 */ /* 0x000fe20008400000 */
[----:B------:R-:W-:Y:S01]  /*0d90*/  ULDC.64 UR10, c[0x0][0x620] ;  /* 0x00018800000a7ab9 */ /* 0x000fe20000000a00 */
[----:B------:R-:W-:Y:S01]  /*0da0*/  UIADD3.X UR6, URZ, ~UR6, URZ, UP1, !UPT ;  /* 0x800000063f067290 */ /* 0x000fe20008ffe43f */
[----:B------:R-:W-:Y:S01]  /*0db0*/  UMOV UR12, UR19 ;  /* 0x00000013000c7c82 */ /* 0x000fe20008000000 */
[----:B------:R-:W-:-:S02]  /*0dc0*/  UMOV UR13, UR20 ;  /* 0x00000014000d7c82 */ /* 0x000fc40008000000 */
[----:B------:R-:W-:Y:S01]  /*0dd0*/  UIMAD UR6, UR6, UR10, URZ ;  /* 0x0000000a060672a4 */ /* 0x000fe2000f8e023f */
[----:B------:R-:W0:Y:S01]  /*0de0*/  F2I.U32.TRUNC.NTZ R0, R0 ;  /* 0x0000000000007305 */ /* 0x000e22000020f000 */
[----:B------:R-:W-:Y:S02]  /*0df0*/  UIMAD.WIDE.U32 UR12, UR17, UR10, UR12 ;  /* 0x0000000a110c72a5 */ /* 0x000fe4000f8e000c */
[----:B------:R-:W-:Y:S01]  /*0e00*/  UIMAD UR17, UR17, UR11, UR6 ;  /* 0x0000000b111172a4 */ /* 0x000fe2000f8e0206 */
[----:B------:R-:W-:Y:S01]  /*0e10*/  ULDC UR24, c[0x0][0x658] ;  /* 0x0001960000187ab9 */ /* 0x000fe20000000800 */
[----:B------:R-:W-:Y:S02]  /*0e20*/  UMOV UR22, 0xffffffff ;  /* 0xffffffff00167882 */ /* 0x000fe40000000000 */
[----:B------:R-:W-:Y:S01]  /*0e30*/  UIADD3 UR17, UR13, UR17, URZ ;  /* 0x000000110d117290 */ /* 0x000fe2000fffe03f */
[----:B------:R-:W-:Y:S01]  /*0e40*/  ULDC UR19, c[0x0][0x618] ;  /* 0x0001860000137ab9 */ /* 0x000fe20000000800 */
[----:B------:R-:W-:Y:S01]  /*0e50*/  ULDC.64 UR6, c[0x0][0x640] ;  /* 0x0001900000067ab9 */ /* 0x000fe20000000a00 */
[----:B------:R-:W-:Y:S01]  /*0e60*/  USHF.L.U32 UR13, UR22, UR24, URZ ;  /* 0x00000018160d7299 */ /* 0x000fe2000800063f */
[----:B------:R-:W-:Y:S01]  /*0e70*/  ISETP.NE.U32.AND P0, PT, RZ, UR6, PT ;  /* 0x00000006ff007c0c */ /* 0x000fe2000bf05070 */
[----:B------:R-:W-:-:S02]  /*0e80*/  USHF.R.U64 UR22, UR12, UR19, UR17 ;  /* 0x000000130c167299 */ /* 0x000fc40008001211 */
[----:B------:R-:W-:Y:S01]  /*0e90*/  USHF.R.U32.HI UR12, URZ, UR19, UR17 ;  /* 0x000000133f0c7299 */ /* 0x000fe20008011611 */
[----:B0-----:R-:W-:Y:S01]  /*0ea0*/  R2UR UR16, R0 ;  /* 0x00000000001072ca */ /* 0x001fe200000e0000 */
[----:B------:R-:W-:Y:S01]  /*0eb0*/  ULDC UR21, c[0x0][0x608] ;  /* 0x0001820000157ab9 */ /* 0x000fe20000000800 */
[----:B------:R-:W-:Y:S01]  /*0ec0*/  ISETP.NE.AND.EX P0, PT, RZ, UR7, PT, P0 ;  /* 0x00000007ff007c0c */ /* 0x000fe2000bf05300 */
[----:B------:R-:W-:Y:S02]  /*0ed0*/  USHF.R.U64 UR26, UR22, UR21, UR12 ;  /* 0x00000015161a7299 */ /* 0x000fe4000800120c */
[----:B------:R-:W-:Y:S01]  /*0ee0*/  USHF.R.U32.HI UR12, URZ, UR21, UR12 ;  /* 0x000000153f0c7299 */ /* 0x000fe2000801160c */
[----:B------:R-:W-:Y:S01]  /*0ef0*/  UMOV UR20, 0x1 ;  /* 0x0000000100147882 */ /* 0x000fe20000000000 */
[----:B------:R-:W-:Y:S02]  /*0f00*/  UIADD3 UR14, -UR14, URZ, URZ ;  /* 0x0000003f0e0e7290 */ /* 0x000fe4000fffe13f */
[----:B------:R-:W-:-:S02]  /*0f10*/  USHF.R.U64 UR27, UR26, UR24, UR12 ;  /* 0x000000181a1b7299 */ /* 0x000fc4000800120c */
[----:B------:R-:W-:Y:S01]  /*0f20*/  USHF.L.U32 UR19, UR20, UR24, URZ ;  /* 0x0000001814137299 */ /* 0x000fe2000800063f */
[----:B------:R-:W-:Y:S01]  /*0f30*/  ULDC UR15, c[0x0][0x144] ;  /* 0x00005100000f7ab9 */ /* 0x000fe20000000800 */
[----:B------:R-:W-:Y:S01]  /*0f40*/  ULDC UR10, c[0x0][0x600] ;  /* 0x00018000000a7ab9 */ /* 0x000fe20000000800 */
[----:B------:R-:W-:Y:S02]  /*0f50*/  ULOP3.LUT UR20, URZ, UR13, URZ, 0x33, !UPT ;  /* 0x0000000d3f147292 */ /* 0x000fe4000f8e333f */
[----:B------:R-:W-:Y:S02]  /*0f60*/  USHF.R.U32.HI UR13, URZ, UR24, UR12 ;  /* 0x000000183f0d7299 */ /* 0x000fe4000801160c */
[----:B------:R-:W-:Y:S02]  /*0f70*/  UIADD3 UR11, UR10, -0x1, URZ ;  /* 0xffffffff0a0b7890 */ /* 0x000fe4000fffe03f */
[----:B------:R-:W-:Y:S02]  /*0f80*/  UIADD3 UR23, -UR16, URZ, URZ ;  /* 0x0000003f10177290 */ /* 0x000fe4000fffe13f */
[----:B------:R-:W-:Y:S01]  /*0f90*/  UIMAD UR4, UR15, UR14, UR4 ;  /* 0x0000000e0f0472a4 */ /* 0x000fe2000f8e0204 */
[----:B------:R-:W-:Y:S01]  /*0fa0*/  ULDC UR28, c[0x0][0x148] ;  /* 0x00005200001c7ab9 */ /* 0x000fe20000000800 */
[----:B------:R-:W-:Y:S01]  /*0fb0*/  ULDC UR24, c[0x0][0x648] ;  /* 0x0001920000187ab9 */ /* 0x000fe20000000800 */
[----:B------:R-:W-:Y:S01]  /*0fc0*/  ULDC UR25, c[0x0][0x638] ;  /* 0x00018e0000197ab9 */ /* 0x000fe20000000800 */
[----:B------:R-:W-:Y:S01]  /*0fd0*/  UMOV UR12, UR27 ;  /* 0x0000001b000c7c82 */ /* 0x000fe20008000000 */
[----:B------:R-:W-:Y:S07]  /*0fe0*/  @!P0 BRA `(.L_x_11) ;  /* 0x0000000000308947 */ /* 0x000fee0003800000 */
[----:B------:R-:W-:Y:S02]  /*0ff0*/  ULDC UR16, c[0x0][0x64c] ;  /* 0x0001930000107ab9 */ /* 0x000fe40000000800 */
        /* <DEDUP_REMOVED lines=8> */
[----:B------:R-:W-:-:S07]  /*1080*/  UIMAD.WIDE.U32.X UR6, UR21, UR7, UR16, UP1 ;  /* 0x00000007150672a5 */ /* 0x000fce00088e0410 */
[----:B------:R-:W-:Y:S01]  /*1090*/  UMOV UR12, UR6 ;  /* 0x00000006000c7c82 */ /* 0x000fe20008000000 */
[----:B------:R-:W-:-:S05]  /*10a0*/  UMOV UR13, UR7 ;  /* 0x00000007000d7c82 */ /* 0x000fca0008000000 */
.L_x_11:
[----:B------:R-:W-:Y:S01]  /*10b0*/  UISETP.NE.AND UP1, UPT, UR38, URZ, UPT ;  /* 0x0000003f2600728c */ /* 0x000fe2000bf25270 */
[----:B------:R-:W-:Y:S01]  /*10c0*/  IMAD.MOV.U32 R0, RZ, RZ, 0x1 ;  /* 0x00000001ff007424 */ /* 0x000fe200078e00ff */
[----:B------:R-:W-:Y:S01]  /*10d0*/  USHF.R.U64 UR6, UR12, UR24, UR13 ;  /* 0x000000180c067299 */ /* 0x000fe2000800120d */
[----:B------:R-:W-:Y:S01]  /*10e0*/  IMAD.U32 R19, RZ, RZ, UR5 ;  /* 0x00000005ff137e24 */ /* 0x000fe2000f8e00ff */
[----:B------:R-:W-:Y:S02]  /*10f0*/  ULOP3.LUT UR20, UR26, UR20, URZ, 0xc0, !UPT ;  /* 0x000000141a147292 */ /* 0x000fe4000f8ec03f */
[----:B------:R-:W-:Y:S02]  /*1100*/  UIADD3 UR7, -UR6, URZ, URZ ;  /* 0x0000003f06077290 */ /* 0x000fe4000fffe13f */
[----:B------:R-:W-:Y:S02]  /*1110*/  UIMAD UR19, UR19, UR6, UR20 ;  /* 0x00000006131372a4 */ /* 0x000fe4000f8e0214 */
[----:B------:R-:W-:-:S02]  /*1120*/  ULOP3.LUT UR11, UR22, UR11, URZ, 0xc0, !UPT ;  /* 0x0000000b160b7292 */ /* 0x000fc4000f8ec03f */
[----:B------:R-:W-:Y:S02]  /*1130*/  @UP1 UIMAD UR4, UR28, UR23, UR9 ;  /* 0x000000171c0412a4 */ /* 0x000fe4000f8e0209 */
[----:B------:R-:W-:-:S03]  /*1140*/  UIMAD UR6, UR7, UR25, UR27 ;  /* 0x00000019070672a4 */ /* 0x000fc6000f8e021b */
[----:B------:R-:W-:Y:S01]  /*1150*/  ULDC UR7, c[0x0][0x610] ;  /* 0x0001840000077ab9 */ /* 0x000fe20000000800 */
[----:B------:R-:W-:Y:S02]  /*1160*/  UIMAD UR6, UR6, UR10, UR11 ;  /* 0x0000000a060672a4 */ /* 0x000fe4000f8e020b */
[----:B------:R-:W-:-:S04]  /*1170*/  UIMAD UR4, UR19, UR7, UR4 ;  /* 0x00000007130472a4 */ /* 0x000fc8000f8e0204 */
[----:B------:R-:W-:Y:S02]  /*1180*/  USEL UR7, UR6, UR4, !UP1 ;  /* 0x0000000406077287 */ /* 0x000fe4000c800000 */
[----:B------:R-:W-:-:S04]  /*1190*/  USEL UR4, UR4, UR6, !UP1 ;  /* 0x0000000604047287 */ /* 0x000fc8000c800000 */
[----:B------:R-:W-:Y:S02]  /*11a0*/  IMAD.U32 R2, RZ, RZ, UR7 ;  /* 0x00000007ff027e24 */ /* 0x000fe4000f8e00ff */
[----:B------:R-:W-:-:S07]  /*11b0*/  IMAD.U32 R18, RZ, RZ, UR4 ;  /* 0x00000004ff127e24 */ /* 0x000fce000f8e00ff */
.L_x_9:
[----:B------:R-:W-:Y:S02]  /*11c0*/  ULDC UR4, c[0x0][0x28c] ;  /* 0x0000a30000047ab9 */ /* 0x000fe40000000800 */
[----:B------:R-:W-:-:S04]  /*11d0*/  UIADD3 UR4, UR4, 0x3f, URZ ;  /* 0x0000003f04047890 */ /* 0x000fc8000fffe03f */
[----:B------:R-:W-:-:S04]  /*11e0*/  USHF.R.S32.HI UR5, URZ, 0x1f, UR4 ;  /* 0x0000001f3f057899 */ /* 0x000fc80008011404 */
[----:B------:R-:W-:-:S04]  /*11f0*/  ULEA.HI UR5, UR5, UR4, URZ, 0x6 ;  /* 0x0000000405057291 */ /* 0x000fc8000f8f303f */
[----:B------:R-:W-:Y:S01]  /*1200*/  USHF.R.S32.HI UR39, URZ, 0x6, UR5 ;  /* 0x000000063f277899 */ /* 0x000fe20008011405 */
[----:B------:R-:W-:Y:S11]  /*1210*/  @!P1 BRA `(.L_x_12) ;  /* 0x0000005400a89947 */ /* 0x000ff60003800000 */
[----:B------:R-:W-:-:S06]  /*1220*/  UISETP.GT.U32.AND UP1, UPT, UR18, 0x1, UPT ;  /* 0x000000011200788c */ /* 0x000fcc000bf24070 */
[----:B------:R-:W-:-:S13]  /*1230*/  PLOP3.LUT P0, PT, PT, PT, UP1, 0x80, 0x0 ;  /* 0x000000000000781c */ /* 0x000fda0003f0f018 */
[----:B------:R-:W-:Y:S05]  /*1240*/  @P0 EXIT ;  /* 0x000000000000094d */ /* 0x000fea0003800000 */
.L_x_13:
[----:B------:R-:W-:-:S08]  /*1250*/  NOP ;  /* 0x0000000000007918 */ /* 0x000fd00000000000 */
[----:B------:R-:W0:Y:S02]  /*1260*/  USETMAXREG.TRY_ALLOC.CTAPOOL UP1, 0xe8 ;  /* 0x000000e8000079c8 */ /* 0x000e240008020600 */
[----:B0-----:R-:W-:-:S13]  /*1270*/  PLOP3.LUT P0, PT, PT, PT, UP1, 0x80, 0x0 ;  /* 0x000000000000781c */ /* 0x001fda0003f0f018 */
[----:B------:R-:W-:Y:S05]  /*1280*/  @!P0 BRA `(.L_x_13) ;  /* 0xfffffffc00f08947 */ /* 0x000fea000383ffff */
[----:B------:R-:W-:-:S13]  /*1290*/  LOP3.LUT P0, RZ, R0, 0xff, RZ, 0xc0, !PT ;  /* 0x000000ff00ff7812 */ /* 0x000fda000780c0ff */
[----:B------:R-:W-:Y:S05]  /*12a0*/  @!P0 EXIT ;  /* 0x000000000000894d */ /* 0x000fea0003800000 */
[----:B------:R-:W-:Y:S01]  /*12b0*/  SHF.R.S32.HI R0, RZ, 0x1f, R3 ;  /* 0x0000001fff007819 */ /* 0x000fe20000011403 */
[----:B------:R-:W0:Y:S01]  /*12c0*/  S2UR UR5, SR_CgaCtaId ;  /* 0x00000000000579c3 */ /* 0x000e220000008800 */
[----:B------:R-:W-:Y:S01]  /*12d0*/  UMOV UR42, 0x400 ;  /* 0x00000400002a7882 */ /* 0x000fe20000000000 */
[----:B------:R-:W-:Y:S01]  /*12e0*/  USHF.R.U32.HI UR4, URZ, 0x2, UR39 ;  /* 0x000000023f047899 */ /* 0x000fe20008011627 */
[CC--:B------:R-:W-:Y:S01]  /*12f0*/  LEA.HI R4, R0.reuse, R3.reuse, RZ, 0x2 ;  /* 0x0000000300047211 */ /* 0x0c0fe200078f10ff */
[----:B------:R-:W-:Y:S01]  /*1300*/  ULOP3.LUT UR45, UR39, 0x3, URZ, 0xc0, !UPT ;  /* 0x00000003272d7892 */ /* 0x000fe2000f8ec03f */
[----:B------:R-:W-:Y:S01]  /*1310*/  LEA.HI R0, R0, R3, RZ, 0x5 ;  /* 0x0000000300007211 */ /* 0x000fe200078f28ff */
[----:B------:R-:W-:Y:S01]  /*1320*/  UISETP.LT.AND UP1, UPT, UR39, 0x1, UPT ;  /* 0x000000012700788c */ /* 0x000fe2000bf21270 */
[--C-:B------:R-:W-:Y:S01]  /*1330*/  SHF.R.S32.HI R88, RZ, 0x2, R4.reuse ;  /* 0x00000002ff587819 */ /* 0x100fe20000011404 */
[----:B------:R-:W1:Y:S01]  /*1340*/  LDC.64 R6, c[0x0][0x5c8] ;  /* 0x00017200ff067b82 */ /* 0x000e620000000a00 */
[----:B------:R-:W-:Y:S01]  /*1350*/  SHF.R.S32.HI R5, RZ, 0x1f, R4 ;  /* 0x0000001fff057819 */ /* 0x000fe20000011404 */
[----:B------:R-:W-:Y:S01]  /*1360*/  ULOP3.LUT UR4, UR4, 0x1, URZ, 0xc0, !UPT ;  /* 0x0000000104047892 */ /* 0x000fe2000f8ec03f */
[----:B------:R-:W-:Y:S01]  /*1370*/  LOP3.LUT R4, R4, 0xfffffffc, RZ, 0xc0, !PT ;  /* 0xfffffffc04047812 */ /* 0x000fe200078ec0ff */
[----:B------:R-:W-:Y:S01]  /*1380*/  ULDC UR44, c[0x0][0x658] ;  /* 0x00019600002c7ab9 */ /* 0x000fe20000000800 */
[----:B------:R-:W-:Y:S01]  /*1390*/  LEA.HI R5, R5, R88, RZ, 0x3 ;  /* 0x0000005805057211 */ /* 0x000fe200078f18ff */
[----:B------:R-:W-:Y:S01]  /*13a0*/  UMOV UR6, 0xffffffff ;  /* 0xffffffff00067882 */ /* 0x000fe20000000000 */
[----:B------:R-:W-:Y:S01]  /*13b0*/  ULDC UR8, c[0x0][0x284] ;  /* 0x0000a10000087ab9 */ /* 0x000fe20000000800 */
[----:B------:R-:W-:Y:S01]  /*13c0*/  IMAD.IADD R4, R3, 0x1, -R4 ;  /* 0x0000000103047824 */ /* 0x000fe200078e0a04 */
[----:B------:R-:W-:Y:S01]  /*13d0*/  LOP3.LUT R5, R5, 0xfffffff8, RZ, 0xc0, !PT ;  /* 0xfffffff805057812 */ /* 0x000fe200078ec0ff */
[----:B------:R-:W-:Y:S01]  /*13e0*/  USEL UR45, UR45, URZ, !UP0 ;  /* 0x0000003f2d2d7287 */ /* 0x000fe2000c000000 */
[----:B------:R-:W-:Y:S01]  /*13f0*/  SHF.R.S32.HI R3, RZ, 0x5, R0 ;  /* 0x00000005ff037819 */ /* 0x000fe20000011400 */
[----:B------:R-:W-:Y:S01]  /*1400*/  VIADD R0, R95, 0xffffffff ;  /* 0xffffffff5f007836 */ /* 0x000fe20000000000 */
[----:B------:R-:W-:Y:S01]  /*1410*/  USEL UR46, UR39, 0x1, UP1 ;  /* 0x00000001272e7887 */ /* 0x000fe20008800000 */
[----:B------:R-:W-:Y:S01]  /*1420*/  IMAD.IADD R88, R88, 0x1, -R5 ;  /* 0x0000000158587824 */ /* 0x000fe200078e0a05 */
[----:B------:R-:W-:Y:S01]  /*1430*/  USHF.L.U32 UR6, UR6, UR44, URZ ;  /* 0x0000002c06067299 */ /* 0x000fe2000800063f */
[----:B------:R-:W2:Y:S01]  /*1440*/  LDC R5, c[0x0][0x288] ;  /* 0x0000a200ff057b82 */ /* 0x000ea20000000800 */
[----:B0-----:R-:W-:Y:S01]  /*1450*/  ULEA UR42, UR5, UR42, 0x18 ;  /* 0x0000002a052a7291 */ /* 0x001fe2000f8ec03f */
[C---:B------:R-:W-:Y:S01]  /*1460*/  ISETP.NE.AND P0, PT, R0.reuse, RZ, PT ;  /* 0x000000ff0000720c */ /* 0x040fe20003f05270 */
[----:B------:R-:W-:Y:S01]  /*1470*/  IMAD.SHL.U32 R0, R0, 0x8, RZ ;  /* 0x0000000800007824 */ /* 0x000fe200078e00ff */
[--C-:B------:R-:W-:Y:S01]  /*1480*/  SHF.R.S32.HI R89, RZ, 0x1f, R88.reuse ;  /* 0x0000001fff597819 */ /* 0x100fe20000011458 */
[----:B------:R-:W-:Y:S01]  /*1490*/  UIADD3 UR50, UR42, 0x50, URZ ;  /* 0x000000502a327890 */ /* 0x000fe2000fffe03f */
[----:B------:R-:W-:Y:S01]  /*14a0*/  IMAD.SHL.U32 R90, R4, 0x2, RZ ;  /* 0x00000002045a7824 */ /* 0x000fe200078e00ff */
[----:B------:R-:W-:Y:S01]  /*14b0*/  UISETP.EQ.U32.AND UP0, UPT, UR4, 0x1, !UP0 ;  /* 0x000000010400788c */ /* 0x000fe2000c702070 */
[C-C-:B------:R-:W-:Y:S01]  /*14c0*/  IMAD R97, R3.reuse, -0x10, -R88.reuse ;  /* 0xfffffff003617824 */ /* 0x140fe200078e0a58 */
[----:B------:R-:W-:Y:S01]  /*14d0*/  LOP3.LUT R0, R0, 0x8, RZ, 0xc0, !PT ;  /* 0x0000000800007812 */ /* 0x000fe200078ec0ff */
[----:B------:R-:W-:Y:S01]  /*14e0*/  IMAD.WIDE R88, R3, 0x10, R88 ;  /* 0x0000001003587825 */ /* 0x000fe200078e0258 */
[C---:B-1----:R-:W-:Y:S01]  /*14f0*/  SHF.L.U64.HI R92, R6.reuse, 0x3, R7 ;  /* 0x00000003065c7819 */ /* 0x042fe20000010207 */
[----:B------:R-:W-:Y:S01]  /*1500*/  ULDC UR43, c[0x0][0x600] ;  /* 0x00018000002b7ab9 */ /* 0x000fe20000000800 */
[----:B------:R-:W-:Y:S01]  /*1510*/  SEL R98, RZ, 0x1, P0 ;  /* 0x00000001ff627807 */ /* 0x000fe20000000000 */
[----:B------:R-:W-:Y:S01]  /*1520*/  IMAD.SHL.U32 R93, R6, 0x8, RZ ;  /* 0x00000008065d7824 */ /* 0x000fe200078e00ff */
[----:B------:R-:W-:Y:S01]  /*1530*/  LEA R95, R95, UR50, 0x3 ;  /* 0x000000325f5f7c11 */ /* 0x000fe2000f8e18ff */
[----:B------:R-:W-:Y:S01]  /*1540*/  VIADD R97, R97, UR8 ;  /* 0x0000000861617c36 */ /* 0x000fe20008000000 */
[C---:B------:R-:W-:Y:S01]  /*1550*/  LOP3.LUT R99, R0.reuse, 0x8, RZ, 0x3c, !PT ;  /* 0x0000000800637812 */ /* 0x040fe200078e3cff */
[----:B------:R-:W-:Y:S01]  /*1560*/  UMOV UR7, 0x1 ;  /* 0x0000000100077882 */ /* 0x000fe20000000000 */
[----:B------:R-:W-:Y:S01]  /*1570*/  LOP3.LUT R96, R0, 0x18, RZ, 0x3c, !PT ;  /* 0x0000001800607812 */ /* 0x000fe200078e3cff */
[----:B------:R-:W-:Y:S01]  /*1580*/  ULOP3.LUT UR49, UR36, 0x1, URZ, 0xfc, !UPT ;  /* 0x0000000124317892 */ /* 0x000fe2000f8efc3f */
[----:B------:R-:W-:Y:S01]  /*1590*/  SHF.R.S32.HI R91, RZ, 0x1f, R90 ;  /* 0x0000001fff5b7819 */ /* 0x000fe2000001145a */
[----:B------:R-:W-:Y:S01]  /*15a0*/  USHF.L.U32 UR40, UR39, 0x1, URZ ;  /* 0x0000000127287899 */ /* 0x000fe2000800063f */
[----:B--2---:R-:W-:Y:S01]  /*15b0*/  IMAD R94, R4, -0x2, R5 ;  /* 0xfffffffe045e7824 */ /* 0x004fe200078e0205 */
[----:B------:R-:W-:-:S02]  /*15c0*/  USHF.L.U64.HI UR41, UR52, 0x1, UR37 ;  /* 0x0000000134297899 */ /* 0x000fc40008010225 */
[----:B------:R-:W-:Y:S02]  /*15d0*/  UIADD3 UR43, UR43, -0x1, URZ ;  /* 0xffffffff2b2b7890 */ /* 0x000fe4000fffe03f */
[----:B------:R-:W-:Y:S02]  /*15e0*/  USHF.L.U32 UR44, UR7, UR44, URZ ;  /* 0x0000002c072c7299 */ /* 0x000fe4000800063f */
[----:B------:R-:W-:Y:S02]  /*15f0*/  UIADD3 UR46, -UR46, UR39, URZ ;  /* 0x000000272e2e7290 */ /* 0x000fe4000fffe13f */
[----:B------:R-:W-:Y:S02]  /*1600*/  ULOP3.LUT UR47, URZ, UR6, URZ, 0x33, !UPT ;  /* 0x000000063f2f7292 */ /* 0x000fe4000f8e333f */
[----:B------:R-:W-:-:S12]  /*1610*/  USEL UR48, URZ, 0x1, !UP0 ;  /* 0x000000013f307887 */ /* 0x000fd8000c000000 */
.L_x_161:
[----:B------:R-:W-:-:S04]  /*1620*/  SHF.L.U32 R0, R98, 0x1f, RZ ;  /* 0x0000001f62007819 */ /* 0x000fc800000006ff */
[----:B------:R-:W0:Y:S02]  /*1630*/  SYNCS.PHASECHK.TRANS64.TRYWAIT P0, [R95+URZ+-0x8], R0 ;  /* 0xfffff8005f0075a7 */ /* 0x000e24000800017f */
[----:B012345:R-:W-:Y:S05]  /*1640*/  @!P0 BRA `(.L_x_14) ;  /* 0x0000006000908947 */ /* 0x03ffea0003800000 */
.L_x_183:
[----:B------:R-:W-:Y:S02]  /*1650*/  ULDC UR4, c[0x0][0x28c] ;  /* 0x0000a30000047ab9 */ /* 0x000fe40000000800 */
[----:B------:R-:W-:-:S13]  /*1660*/  ISETP.LT.AND P0, PT, RZ, UR4, PT ;  /* 0x00000004ff007c0c */ /* 0x000fda000bf01270 */
[----:B------:R-:W-:Y:S05]  /*1670*/  @P0 BRA `(.L_x_15) ;  /* 0x0000000000400947 */ /* 0x000fea0003800000 */
[----:B0-----:R-:W-:Y:S01]  /*1680*/  MOV R0, 0x0 ;  /* 0x0000000000007802 */ /* 0x001fe20000000f00 */
[----:B------:R-:W-:Y:S01]  /*1690*/  ULDC.64 UR4, c[0x4][0x68] ;  /* 0x01001a0000047ab9 */ /* 0x000fe20000000a00 */
[----:B------:R-:W-:Y:S01]  /*16a0*/  ULDC.64 UR6, c[0x4][0x8] ;  /* 0x0100020000067ab9 */ /* 0x000fe20000000a00 */
[----:B------:R-:W-:Y:S01]  /*16b0*/  IMAD.U32 R4, RZ, RZ, UR4 ;  /* 0x00000004ff047e24 */ /* 0x000fe2000f8e00ff */
[----:B------:R0:W1:Y:S01]  /*16c0*/  LDC.64 R14, c[0x4][R0] ;  /* 0x01000000000e7b82 */ /* 0x0000620000000a00 */
[----:B------:R-:W-:Y:S01]  /*16d0*/  IMAD.U32 R5, RZ, RZ, UR5 ;  /* 0x00000005ff057e24 */ /* 0x000fe2000f8e00ff */
[----:B------:R-:W-:Y:S01]  /*16e0*/  ULDC.64 UR4, c[0x4][0x70] ;  /* 0x01001c0000047ab9 */ /* 0x000fe20000000a00 */
[----:B------:R-:W-:Y:S02]  /*16f0*/  IMAD.U32 R10, RZ, RZ, UR6 ;  /* 0x00000006ff0a7e24 */ /* 0x000fe4000f8e00ff */
[----:B------:R-:W-:Y:S02]  /*1700*/  IMAD.U32 R6, RZ, RZ, UR4 ;  /* 0x00000004ff067e24 */ /* 0x000fe4000f8e00ff */
[----:B------:R-:W-:-:S02]  /*1710*/  IMAD.U32 R7, RZ, RZ, UR5 ;  /* 0x00000005ff077e24 */ /* 0x000fc4000f8e00ff */
[----:B------:R-:W-:Y:S02]  /*1720*/  IMAD.U32 R11, RZ, RZ, UR7 ;  /* 0x00000007ff0b7e24 */ /* 0x000fe4000f8e00ff */
[----:B------:R-:W-:Y:S02]  /*1730*/  IMAD.MOV.U32 R8, RZ, RZ, 0x1e1 ;  /* 0x000001e1ff087424 */ /* 0x000fe400078e00ff */
[----:B------:R-:W-:Y:S02]  /*1740*/  IMAD.MOV.U32 R12, RZ, RZ, 0x1 ;  /* 0x00000001ff0c7424 */ /* 0x000fe400078e00ff */
[----:B0-----:R-:W-:-:S07]  /*1750*/  IMAD.MOV.U32 R13, RZ, RZ, RZ ;  /* 0x000000ffff0d7224 */ /* 0x001fce00078e00ff */
[----:B------:R-:W-:-:S07]  /*1760*/  LEPC R20, `(.L_x_15) ;  /* 0x000000001014794e */ /* 0x000fce0000000000 */
[----:B-1---5:R-:W-:Y:S05]  /*1770*/  CALL.ABS.NOINC R14 ;  /* 0x000000000e007343 */ /* 0x022fea0003c00000 */
.L_x_15:
[----:B0-----:R-:W-:-:S05]  /*1780*/  IMAD.U32 R0, RZ, RZ, UR49 ;  /* 0x00000031ff007e24 */ /* 0x001fca000f8e00ff */
[----:B------:R-:W-:-:S13]  /*1790*/  ISETP.NE.AND P0, PT, R0, 0x3, PT ;  /* 0x000000030000780c */ /* 0x000fda0003f05270 */
[----:B------:R-:W-:Y:S05]  /*17a0*/  @!P0 BRA `(.L_x_16) ;  /* 0x0000000000048947 */ /* 0x000fea0003800000 */
[----:B------:R-:W-:Y:S01]  /*17b0*/  BPT.TRAP 0x1 ;  /* 0x000000040000795c */ /* 0x000fe20000300000 */
.L_x_16:
[----:B------:R-:W-:Y:S02]  /*17c0*/  IMAD.U32 R3, RZ, RZ, UR45 ;  /* 0x0000002dff037e24 */ /* 0x000fe4000f8e00ff */
[----:B------:R-:W-:-:S03]  /*17d0*/  IMAD.U32 R0, RZ, RZ, UR48 ;  /* 0x00000030ff007e24 */ /* 0x000fc6000f8e00ff */
[----:B------:R-:W-:Y:S02]  /*17e0*/  LEA R3, R3, UR42, 0x3 ;  /* 0x0000002a03037c11 */ /* 0x000fe4000f8e18ff */
[----:B------:R-:W-:-:S04]  /*17f0*/  SHF.L.U32 R0, R0, 0x1f, RZ ;  /* 0x0000001f00007819 */ /* 0x000fc800000006ff */
[----:B------:R0:W1:Y:S01]  /*1800*/  SYNCS.PHASECHK.TRANS64.TRYWAIT P1, [R3+URZ], R0 ;  /* 0x00000000030075a7 */ /* 0x000062000802017f */
[----:B------:R-:W-:Y:S05]  /*1810*/  @!P0 BRA `(.L_x_17) ;  /* 0x0000000000048947 */ /* 0x000fea0003800000 */
[----:B------:R-:W-:Y:S01]  /*1820*/  BPT.TRAP 0x1 ;  /* 0x000000040000795c */ /* 0x000fe20000300000 */
.L_x_17:
[----:B------:R-:W-:-:S05]  /*1830*/  IMAD.U32 R4, RZ, RZ, UR46 ;  /* 0x0000002eff047e24 */ /* 0x000fca000f8e00ff */
[----:B------:R-:W-:Y:S01]  /*1840*/  ISETP.GE.AND P2, PT, R4, 0x1, PT ;  /* 0x000000010400780c */ /* 0x000fe20003f46270 */
[----:B-1----:R-:W-:-:S12]  /*1850*/  @P1 BRA `(.L_x_18) ;  /* 0x0000000000081947 */ /* 0x002fd80003800000 */
[----:B------:R-:W1:Y:S02]  /*1860*/  SYNCS.PHASECHK.TRANS64.TRYWAIT P1, [R3+URZ], R0 ;  /* 0x00000000030075a7 */ /* 0x000e64000802017f */
[----:B-1----:R-:W-:Y:S05]  /*1870*/  @!P1 BRA `(.L_x_19) ;  /* 0x0000006000189947 */ /* 0x002fea0003800000 */
.L_x_18:
[----:B------:R-:W-:Y:S05]  /*1880*/  WARPSYNC.ALL ;  /* 0x0000000000007948 */ /* 0x000fea0003800000 */
[----:B------:R-:W-:Y:S01]  /*1890*/  UIADD3 UR4, UR42, 0x180, URZ ;  /* 0x000001802a047890 */ /* 0x000fe2000fffe03f */
[----:B------:R-:W-:Y:S01]  /*18a0*/  WARPGROUP.ARRIVE ;  /* 0x00000000000079c5 */ /* 0x000fe20000000000 */
[----:B------:R-:W-:Y:S02]  /*18b0*/  UIADD3 UR5, UR42, 0x8180, URZ ;  /* 0x000081802a057890 */ /* 0x000fe4000fffe03f */
[----:B------:R-:W-:Y:S02]  /*18c0*/  USHF.R.U32.HI UR4, URZ, 0x4, UR4 ;  /* 0x000000043f047899 */ /* 0x000fe40008011604 */
[----:B------:R-:W-:-:S02]  /*18d0*/  USHF.R.U32.HI UR5, URZ, 0x4, UR5 ;  /* 0x000000043f057899 */ /* 0x000fc40008011605 */
[----:B------:R-:W-:Y:S02]  /*18e0*/  ULOP3.LUT UR4, UR4, 0x3fff, URZ, 0xc0, !UPT ;  /* 0x00003fff04047892 */ /* 0x000fe4000f8ec03f */
[----:B------:R-:W-:Y:S02]  /*18f0*/  ULOP3.LUT UR5, UR5, 0x3fff, URZ, 0xc0, !UPT ;  /* 0x00003fff05057892 */ /* 0x000fe4000f8ec03f */
[----:B------:R-:W-:Y:S02]  /*1900*/  ULOP3.LUT UR8, UR4, 0x10000, URZ, 0xfc, !UPT ;  /* 0x0001000004087892 */ /* 0x000fe4000f8efc3f */
[----:B------:R-:W-:Y:S02]  /*1910*/  ULOP3.LUT UR9, UR5, 0x10000, URZ, 0xfc, !UPT ;  /* 0x0001000005097892 */ /* 0x000fe4000f8efc3f */
[----:B------:R-:W-:Y:S02]  /*1920*/  ULEA UR10, UR45, UR8, 0x9 ;  /* 0x000000082d0a7291 */ /* 0x000fe4000f8e483f */
[----:B------:R-:W-:Y:S01]  /*1930*/  ULEA UR11, UR45, UR9, 0xa ;  /* 0x000000092d0b7291 */ /* 0x000fe2000f8e503f */
[----:B------:R-:W-:Y:S01]  /*1940*/  UMOV UR5, 0x40000040 ;  /* 0x4000004000057882 */ /* 0x000fe20000000000 */
[----:B------:R-:W-:-:S03]  /*1950*/  UMOV UR7, 0x40000040 ;  /* 0x4000004000077882 */ /* 0x000fc60000000000 */
[----:B------:R-:W-:Y:S02]  /*1960*/  UMOV UR4, UR10 ;  /* 0x0000000a00047c82 */ /* 0x000fe40008000000 */
[----:B------:R-:W-:Y:S02]  /*1970*/  UMOV UR6, UR11 ;  /* 0x0000000b00067c82 */ /* 0x000fe40008000000 */
[----:B------:R-:W-:Y:S01]  /*1980*/  HGMMA.64x128x16.F32.BF16 R24, gdesc[UR4], RZ, !UPT, gsb0 ;  /* 0x01e00000041879f0 */ /* 0x000fe2000c0018ff */
[----:B------:R-:W-:Y:S02]  /*1990*/  UIADD3 UR4, UR10, 0x2, URZ ;  /* 0x000000020a047890 */ /* 0x000fe4000fffe03f */
[----:B------:R-:W-:Y:S01]  /*19a0*/  UIADD3 UR6, UR11, 0x2, URZ ;  /* 0x000000020b067890 */ /* 0x000fe2000fffe03f */
[----:B------:R-:W-:Y:S01]  /*19b0*/  UMOV UR5, 0x40000040 ;  /* 0x4000004000057882 */ /* 0x000fe20000000000 */
[----:B------:R-:W-:Y:S01]  /*19c0*/  UMOV UR7, 0x40000040 ;  /* 0x4000004000077882 */ /* 0x000fe20000000000 */
[----:B------:R-:W-:-:S02]  /*19d0*/  WARPGROUP.DEPBAR.LE gsb0, 0x0 ;  /* 0x00008000000079c5 */ /* 0x000fc40000010000 */
[----:B------:R-:W-:-:S06]  /*19e0*/  WARPGROUP.ARRIVE ;  /* 0x00000000000079c5 */ /* 0x000fcc0000000000 */
[----:B------:R-:W-:Y:S01]  /*19f0*/  HGMMA.64x128x16.F32.BF16 R24, gdesc[UR4], R24, gsb0 ;  /* 0x01e00000041879f0 */ /* 0x000fe20008001818 */
[----:B------:R-:W-:Y:S02]  /*1a00*/  UIADD3 UR4, UR10, 0x4, URZ ;  /* 0x000000040a047890 */ /* 0x000fe4000fffe03f */
[----:B------:R-:W-:Y:S01]  /*1a10*/  UIADD3 UR6, UR11, 0x4, URZ ;  /* 0x000000040b067890 */ /* 0x000fe2000fffe03f */
[----:B------:R-:W-:Y:S01]  /*1a20*/  UMOV UR5, 0x40000040 ;  /* 0x4000004000057882 */ /* 0x000fe20000000000 */
[----:B------:R-:W-:Y:S01]  /*1a30*/  UMOV UR7, 0x40000040 ;  /* 0x4000004000077882 */ /* 0x000fe20000000000 */
[----:B------:R-:W-:Y:S02]  /*1a40*/  WARPGROUP.DEPBAR.LE gsb0, 0x0 ;  /* 0x00008000000079c5 */ /* 0x000fe40000010000 */
        /* <DEDUP_REMOVED lines=8> */
[----:B------:R-:W-:Y:S03]  /*1ad0*/  HGMMA.64x128x16.F32.BF16 R24, gdesc[UR4], R24, gsb0 ;  /* 0x01e00000041879f0 */ /* 0x000fe60008001818 */
[----:B------:R-:W-:Y:S02]  /*1ae0*/  WARPGROUP.DEPBAR.LE gsb0, 0x0 ;  /* 0x00008000000079c5 */ /* 0x000fe40000010000 */
[----:B------:R-:W-:Y:S05]  /*1af0*/  @!P2 BRA `(.L_x_20) ;  /* 0x000000040014a947 */ /* 0x000fea0003800000 */
[----:B------:R-:W-:Y:S01]  /*1b00*/  UIADD3 UR4, UR45, 0x1, URZ ;  /* 0x000000012d047890 */ /* 0x000fe2000fffe03f */
[----:B01----:R-:W-:Y:S01]  /*1b10*/  IMAD.U32 R0, RZ, RZ, UR46 ;  /* 0x0000002eff007e24 */ /* 0x003fe2000f8e00ff */
[----:B------:R-:W-:Y:S02]  /*1b20*/  UMOV UR11, UR45 ;  /* 0x0000002d000b7c82 */ /* 0x000fe40008000000 */
[----:B------:R-:W-:-:S04]  /*1b30*/  UISETP.NE.AND UP0, UPT, UR4, 0x4, UPT ;  /* 0x000000040400788c */ /* 0x000fc8000bf05270 */
[----:B------:R-:W-:Y:S02]  /*1b40*/  USEL UR5, URZ, 0x1, UP0 ;  /* 0x000000013f057887 */ /* 0x000fe40008000000 */
[----:B------:R-:W-:Y:S02]  /*1b50*/  USEL UR10, UR4, URZ, UP0 ;  /* 0x0000003f040a7287 */ /* 0x000fe40008000000 */
[----:B------:R-:W-:-:S06]  /*1b60*/  ULOP3.LUT UR5, UR48, UR5, URZ, 0x3c, !UPT ;  /* 0x0000000530057292 */ /* 0x000fcc000f8e3c3f */
[----:B------:R-:W-:-:S07]  /*1b70*/  IMAD.U32 R5, RZ, RZ, UR5 ;  /* 0x00000005ff057e24 */ /* 0x000fce000f8e00ff */
.L_x_27:
[----:B01----:R-:W-:Y:S05]  /*1b80*/  @!P0 BRA `(.L_x_21) ;  /* 0x0000000000048947 */ /* 0x003fea0003800000 */
[----:B------:R-:W-:Y:S01]  /*1b90*/  BPT.TRAP 0x1 ;  /* 0x000000040000795c */ /* 0x000fe20000300000 */
.L_x_21:
[----:B------:R-:W-:Y:S01]  /*1ba0*/  ULEA UR4, UR10, UR42, 0x3 ;  /* 0x0000002a0a047291 */ /* 0x000fe2000f8e183f */
[----:B------:R-:W-:-:S08]  /*1bb0*/  SHF.L.U32 R3, R5, 0x1f, RZ ;  /* 0x0000001f05037819 */ /* 0x000fd000000006ff */
[----:B------:R0:W1:Y:S01]  /*1bc0*/  SYNCS.PHASECHK.TRANS64.TRYWAIT P1, [UR4], R3 ;  /* 0x00000003ff0075a7 */ /* 0x0000620008020144 */
[----:B------:R-:W-:Y:S05]  /*1bd0*/  @!P0 BRA `(.L_x_22) ;  /* 0x0000000000048947 */ /* 0x000fea0003800000 */
[----:B------:R-:W-:Y:S01]  /*1be0*/  BPT.TRAP 0x1 ;  /* 0x000000040000795c */ /* 0x000fe20000300000 */
.L_x_22:
[----:B-1----:R-:W-:Y:S05]  /*1bf0*/  @P1 BRA `(.L_x_23) ;  /* 0x0000000000081947 */ /* 0x002fea0003800000 */
[----:B------:R-:W1:Y:S02]  /*1c00*/  SYNCS.PHASECHK.TRANS64.TRYWAIT P1, [UR4], R3 ;  /* 0x00000003ff0075a7 */ /* 0x000e640008020144 */
[----:B-1----:R-:W-:Y:S05]  /*1c10*/  @!P1 BRA `(.L_x_24) ;  /* 0x0000005c00449947 */ /* 0x002fea0003800000 */
.L_x_23:
[----:B------:R-:W-:Y:S01]  /*1c20*/  ULEA UR12, UR10, UR8, 0x9 ;  /* 0x000000080a0c7291 */ /* 0x000fe2000f8e483f */
[----:B------:R-:W-:Y:S01]  /*1c30*/  WARPGROUP.ARRIVE ;  /* 0x00000000000079c5 */ /* 0x000fe20000000000 */
[----:B------:R-:W-:Y:S01]  /*1c40*/  ULEA UR13, UR10, UR9, 0xa ;  /* 0x000000090a0d7291 */ /* 0x000fe2000f8e503f */
[----:B------:R-:W-:Y:S01]  /*1c50*/  UMOV UR5, 0x40000040 ;  /* 0x4000004000057882 */ /* 0x000fe20000000000 */
[----:B------:R-:W-:-:S03]  /*1c60*/  UMOV UR7, 0x40000040 ;  /* 0x4000004000077882 */ /* 0x000fc60000000000 */
[----:B------:R-:W-:Y:S02]  /*1c70*/  UMOV UR4, UR12 ;  /* 0x0000000c00047c82 */ /* 0x000fe40008000000 */
[----:B------:R-:W-:Y:S02]  /*1c80*/  UMOV UR6, UR13 ;  /* 0x0000000d00067c82 */ /* 0x000fe40008000000 */
[----:B------:R-:W-:Y:S01]  /*1c90*/  HGMMA.64x128x16.F32.BF16 R24, gdesc[UR4], R24, gsb0 ;  /* 0x01e00000041879f0 */ /* 0x000fe20008001818 */
        /* <DEDUP_REMOVED lines=23> */
[----:B------:R-:W-:Y:S01]  /*1e10*/  BPT.TRAP 0x1 ;  /* 0x000000040000795c */ /* 0x000fe20000300000 */
.L_x_25:
[----:B------:R-:W-:Y:S02]  /*1e20*/  UISETP.GT.U32.AND UP0, UPT, UR36, 0x1, UPT ;  /* 0x000000012400788c */ /* 0x000fe4000bf04070 */
[----:B------:R-:W-:-:S04]  /*1e30*/  ULEA UR4, UR11, UR42, 0x3 ;  /* 0x0000002a0b047291 */ /* 0x000fc8000f8e183f */
[----:B------:R-:W-:Y:S01]  /*1e40*/  UIADD3 UR4, UR4, 0x20, URZ ;  /* 0x0000002004047890 */ /* 0x000fe2000fffe03f */
[----:B------:R-:W-:-:S03]  /*1e50*/  PLOP3.LUT P1, PT, PT, PT, UP0, 0x80, 0x0 ;  /* 0x000000000000781c */ /* 0x000fc60003f2f008 */
[----:B------:R-:W-:-:S09]  /*1e60*/  UPRMT UR4, URZ, 0x654, UR4 ;  /* 0x000006543f047896 */ /* 0x000fd20008000004 */
[----:B------:R-:W-:Y:S01]  /*1e70*/  SYNCS.ARRIVE.TRANS64.RED.A1T0 RZ, [UR4], RZ ;  /* 0x000000ffffff79a7 */ /* 0x000fe20008100404 */
[----:B------:R-:W-:Y:S05]  /*1e80*/  @P1 BRA `(.L_x_26) ;  /* 0x0000000000041947 */ /* 0x000fea0003800000 */
[----:B------:R-:W-:Y:S01]  /*1e90*/  BPT.TRAP 0x1 ;  /* 0x000000040000795c */ /* 0x000fe20000300000 */
.L_x_26:
[----:B------:R-:W-:Y:S01]  /*1ea0*/  UIADD3 UR10, UR10, 0x1, URZ ;  /* 0x000000010a0a7890 */ /* 0x000fe2000fffe03f */
[C---:B------:R-:W-:Y:S01]  /*1eb0*/  ISETP.GT.AND P1, PT, R0.reuse, 0x1, PT ;  /* 0x000000010000780c */ /* 0x040fe20003f24270 */
[----:B------:R-:W-:Y:S01]  /*1ec0*/  UIADD3 UR11, UR11, 0x1, URZ ;  /* 0x000000010b0b7890 */ /* 0x000fe2000fffe03f */
[----:B------:R-:W-:Y:S01]  /*1ed0*/  VIADD R0, R0, 0xffffffff ;  /* 0xffffffff00007836 */ /* 0x000fe20000000000 */
[----:B------:R-:W-:Y:S02]  /*1ee0*/  UISETP.NE.AND UP0, UPT, UR10, 0x4, UPT ;  /* 0x000000040a00788c */ /* 0x000fe4000bf05270 */
[----:B------:R-:W-:Y:S02]  /*1ef0*/  UISETP.NE.AND UP1, UPT, UR11, 0x4, UPT ;  /* 0x000000040b00788c */ /* 0x000fe4000bf25270 */
[----:B------:R-:W-:Y:S02]  /*1f00*/  USEL UR4, URZ, 0x1, UP0 ;  /* 0x000000013f047887 */ /* 0x000fe40008000000 */
[----:B------:R-:W-:-:S02]  /*1f10*/  USEL UR10, UR10, URZ, UP0 ;  /* 0x0000003f0a0a7287 */ /* 0x000fc40008000000 */
[----:B------:R-:W-:Y:S02]  /*1f20*/  USEL UR11, UR11, URZ, UP1 ;  /* 0x0000003f0b0b7287 */ /* 0x000fe40008800000 */
[----:B------:R-:W-:Y:S01]  /*1f30*/  LOP3.LUT R5, R5, UR4, RZ, 0x3c, !PT ;  /* 0x0000000405057c12 */ /* 0x000fe2000f8e3cff */
[----:B------:R-:W-:Y:S09]  /*1f40*/  @P1 BRA `(.L_x_27) ;  /* 0xfffffffc000c1947 */ /* 0x000ff2000383ffff */
.L_x_20:
[----:B01----:R-:W0:Y:S01]  /*1f50*/  LDC R0, c[0x0][0x28c] ;  /* 0x0000a300ff007b82 */ /* 0x003e220000000800 */
[----:B------:R1:W-:Y:S01]  /*1f60*/  SYNCS.ARRIVE.TRANS64.A1T0 RZ, [R99+UR50], RZ ;  /* 0x000000ff63ff79a7 */ /* 0x0003e20008100032 */
[----:B0-----:R-:W-:-:S13]  /*1f70*/  ISETP.GE.AND P1, PT, R0, 0x1, PT ;  /* 0x000000010000780c */ /* 0x001fda0003f26270 */
[----:B-1----:R-:W-:Y:S05]  /*1f80*/  @!P1 BRA `(.L_x_28) ;  /* 0x0000000000309947 */ /* 0x002fea0003800000 */
[----:B------:R-:W-:Y:S05]  /*1f90*/  @!P0 BRA `(.L_x_29) ;  /* 0x0000000000048947 */ /* 0x000fea0003800000 */
[----:B------:R-:W-:Y:S01]  /*1fa0*/  BPT.TRAP 0x1 ;  /* 0x000000040000795c */ /* 0x000fe20000300000 */
.L_x_29:
[----:B------:R-:W-:Y:S02]  /*1fb0*/  UIADD3 UR4, UR46, UR45, URZ ;  /* 0x0000002d2e047290 */ /* 0x000fe4000fffe03f */
[----:B------:R-:W-:Y:S02]  /*1fc0*/  UISETP.GT.U32.AND UP0, UPT, UR36, 0x1, UPT ;  /* 0x000000012400788c */ /* 0x000fe4000bf04070 */
[----:B------:R-:W-:-:S04]  /*1fd0*/  USHF.L.U32 UR4, UR4, 0x3, URZ ;  /* 0x0000000304047899 */ /* 0x000fc8000800063f */
[----:B------:R-:W-:Y:S01]  /*1fe0*/  ULOP3.LUT UR4, UR4, 0x18, URZ, 0xc0, !UPT ;  /* 0x0000001804047892 */ /* 0x000fe2000f8ec03f */
[----:B------:R-:W-:-:S03]  /*1ff0*/  PLOP3.LUT P0, PT, PT, PT, UP0, 0x80, 0x0 ;  /* 0x000000000000781c */ /* 0x000fc60003f0f008 */
[----:B------:R-:W-:-:S04]  /*2000*/  UIADD3 UR4, UR42, 0x20, UR4 ;  /* 0x000000202a047890 */ /* 0x000fc8000fffe004 */
[----:B------:R-:W-:-:S09]  /*2010*/  UPRMT UR4, URZ, 0x654, UR4 ;  /* 0x000006543f047896 */ /* 0x000fd20008000004 */
[----:B------:R-:W-:Y:S01]  /*2020*/  SYNCS.ARRIVE.TRANS64.RED.A1T0 RZ, [UR4], RZ ;  /* 0x000000ffffff79a7 */ /* 0x000fe20008100404 */
[----:B------:R-:W-:Y:S05]  /*2030*/  @P0 BRA `(.L_x_28) ;  /* 0x0000000000040947 */ /* 0x000fea0003800000 */
[----:B------:R-:W-:Y:S01]  /*2040*/  BPT.TRAP 0x1 ;  /* 0x000000040000795c */ /* 0x000fe20000300000 */
.L_x_28:
[----:B------:R-:W-:Y:S02]  /*2050*/  SHF.L.U32 R0, R98, 0x1f, RZ ;  /* 0x0000001f62007819 */ /* 0x000fe400000006ff */
[----:B------:R-:W-:Y:S02]  /*2060*/  SHF.R.S32.HI R9, RZ, 0x1f, R19 ;  /* 0x0000001fff097819 */ /* 0x000fe40000011413 */
[----:B------:R-:W0:Y:S02]  /*2070*/  SYNCS.PHASECHK.TRANS64.TRYWAIT P0, [R95+URZ+0x8], R0 ;  /* 0x000008005f0075a7 */ /* 0x000e24000800017f */
[----:B0-----:R-:W-:Y:S05]  /*2080*/  @!P0 BRA `(.L_x_30) ;  /* 0x0000005800408947 */ /* 0x001fea0003800000 */
.L_x_184:
[----:B------:R-:W-:Y:S01]  /*2090*/  ULDC.64 UR4, c[0x0][0x5d0] ;  /* 0x0001740000047ab9 */ /* 0x000fe20000000a00 */
[----:B------:R-:W-:Y:S01]  /*20a0*/  ULDC UR6, c[0x0][0x284] ;  /* 0x0000a10000067ab9 */ /* 0x000fe20000000800 */
[----:B0-----:R-:W-:Y:S02]  /*20b0*/  IMAD R0, R9, UR4, RZ ;  /* 0x0000000409007c24 */ /* 0x001fe4000f8e02ff */
[----:B------:R-:W-:Y:S02]  /*20c0*/  IMAD.SHL.U32 R10, R2, 0x80, RZ ;  /* 0x00000080020a7824 */ /* 0x000fe400078e00ff */
[C---:B------:R-:W-:Y:S02]  /*20d0*/  IMAD R5, R19.reuse, UR5, R0 ;  /* 0x0000000513057c24 */ /* 0x040fe4000f8e0200 */
[----:B------:R-:W-:Y:S01]  /*20e0*/  IMAD.SHL.U32 R0, R18, 0x40, RZ ;  /* 0x0000004012007824 */ /* 0x000fe200078e00ff */
[----:B------:R-:W-:Y:S01]  /*20f0*/  SHF.R.S32.HI R11, RZ, 0x1f, R10 ;  /* 0x0000001fff0b7819 */ /* 0x000fe2000001140a */
[----:B------:R-:W-:Y:S01]  /*2100*/  IMAD.WIDE.U32 R2, R19, UR4, R90 ;  /* 0x0000000413027c25 */ /* 0x000fe2000f8e005a */
[----:B------:R-:W-:-:S02]  /*2110*/  ULDC.64 UR4, c[0x0][0x5c8] ;  /* 0x0001720000047ab9 */ /* 0x000fc40000000a00 */
[----:B------:R-:W-:Y:S01]  /*2120*/  ISETP.GE.AND P0, PT, R0, UR6, PT ;  /* 0x0000000600007c0c */ /* 0x000fe2000bf06270 */
[----:B------:R-:W-:Y:S01]  /*2130*/  ULDC UR6, c[0x0][0x288] ;  /* 0x0000a20000067ab9 */ /* 0x000fe20000000800 */
[----:B------:R-:W-:Y:S01]  /*2140*/  IADD3 R2, P1, R10, R2, RZ ;  /* 0x000000020a027210 */ /* 0x000fe20007f3e0ff */
[----:B------:R-:W-:Y:S01]  /*2150*/  IMAD.WIDE R14, R18, 0x40, R88 ;  /* 0x00000040120e7825 */ /* 0x000fe200078e0258 */
[----:B------:R-:W-:Y:S02]  /*2160*/  ISETP.GE.OR P0, PT, R10, UR6, P0 ;  /* 0x000000060a007c0c */ /* 0x000fe40008706670 */
[----:B------:R-:W-:Y:S01]  /*2170*/  IADD3.X R3, R11, R3, R5, P1, !PT ;  /* 0x000000030b037210 */ /* 0x000fe20000ffe405 */
[----:B------:R-:W-:-:S04]  /*2180*/  IMAD R7, R15, UR4, RZ ;  /* 0x000000040f077c24 */ /* 0x000fc8000f8e02ff */
[C---:B------:R-:W-:Y:S02]  /*2190*/  IMAD R7, R14.reuse, UR5, R7 ;  /* 0x000000050e077c24 */ /* 0x040fe4000f8e0207 */
[----:B------:R-:W-:-:S04]  /*21a0*/  IMAD.WIDE.U32 R20, R14, UR4, R2 ;  /* 0x000000040e147c25 */ /* 0x000fc8000f8e0002 */
[----:B------:R-:W-:Y:S05]  /*21b0*/  @P0 BRA `(.L_x_31) ;  /* 0x0000003c00e00947 */ /* 0x000fea0003800000 */
[----:B-----5:R-:W-:Y:S01]  /*21c0*/  FSETP.NEU.AND P1, PT, R23, RZ, PT ;  /* 0x000000ff1700720b */ /* 0x020fe20003f2d000 */
[----:B------:R-:W-:Y:S01]  /*21d0*/  IMAD.IADD R18, R94, 0x1, -R10 ;  /* 0x000000015e127824 */ /* 0x000fe200078e0a0a */
[----:B------:R-:W-:Y:S01]  /*21e0*/  BSSY B0, `(.L_x_31) ;  /* 0x00003f5000007945 */ /* 0x000fe20003800000 */
[----:B------:R-:W-:Y:S02]  /*21f0*/  IMAD.IADD R0, R97, 0x1, -R0 ;  /* 0x0000000161007824 */ /* 0x000fe400078e0a00 */
[----:B------:R-:W-:Y:S01]  /*2200*/  IMAD.IADD R7, R21, 0x1, R7 ;  /* 0x0000000115077824 */ /* 0x000fe200078e0207 */
[----:B------:R-:W-:-:S04]  /*2210*/  ISETP.GT.AND P0, PT, R18, RZ, PT ;  /* 0x000000ff1200720c */ /* 0x000fc80003f04270 */
[----:B------:R-:W-:-:S03]  /*2220*/  ISETP.GT.AND P2, PT, R0, RZ, P0 ;  /* 0x000000ff0000720c */ /* 0x000fc60000744270 */
[----:B------:R-:W-:Y:S10]  /*2230*/  @!P1 BRA `(.L_x_32) ;  /* 0x0000002c00249947 */ /* 0x000ff40003800000 */
[----:B------:R-:W0:Y:S01]  /*2240*/  LDC.64 R100, c[0x0][0x5b8] ;  /* 0x00016e00ff647b82 */ /* 0x000e220000000a00 */
[----:B------:R-:W-:-:S07]  /*2250*/  ULDC.64 UR4, c[0x0][0x5c0] ;  /* 0x0001700000047ab9 */ /* 0x000fce0000000a00 */
[----:B------:R-:W1:Y:S08]  /*2260*/  LDC.64 R104, c[0x0][0x5b0] ;  /* 0x00016c00ff687b82 */ /* 0x000e700000000a00 */
[----:B------:R-:W2:Y:S01]  /*2270*/  LDC.64 R106, c[0x0][0x5a8] ;  /* 0x00016a00ff6a7b82 */ /* 0x000ea20000000a00 */
[-C--:B0-----:R-:W-:Y:S02]  /*2280*/  IMAD R4, R9, R100.reuse, RZ ;  /* 0x0000006409047224 */ /* 0x081fe400078e02ff */
[----:B------:R-:W-:-:S04]  /*2290*/  IMAD.WIDE.U32 R2, R19, R100, R90 ;  /* 0x0000006413027225 */ /* 0x000fc800078e005a */
[----:B------:R-:W-:Y:S01]  /*22a0*/  IMAD R101, R19, R101, R4 ;  /* 0x0000006513657224 */ /* 0x000fe200078e0204 */
[----:B------:R-:W-:Y:S01]  /*22b0*/  IADD3 R4, P1, R10, R2, RZ ;  /* 0x000000020a047210 */ /* 0x000fe20007f3e0ff */
[----:B-1----:R-:W-:-:S03]  /*22c0*/  IMAD R2, R15, R104, RZ ;  /* 0x000000680f027224 */ /* 0x002fc600078e02ff */
[----:B------:R-:W-:Y:S01]  /*22d0*/  IADD3.X R5, R11, R3, R101, P1, !PT ;  /* 0x000000030b057210 */ /* 0x000fe20000ffe465 */
[C---:B------:R-:W-:Y:S02]  /*22e0*/  IMAD R103, R14.reuse, R105, R2 ;  /* 0x000000690e677224 */ /* 0x040fe400078e0202 */
[----:B------:R-:W-:-:S04]  /*22f0*/  IMAD.WIDE.U32 R2, R14, R104, R4 ;  /* 0x000000680e027225 */ /* 0x000fc800078e0004 */
[----:B------:R-:W-:Y:S01]  /*2300*/  IMAD.IADD R3, R3, 0x1, R103 ;  /* 0x0000000103037824 */ /* 0x000fe200078e0267 */
[----:B--2---:R-:W-:-:S04]  /*2310*/  LEA R8, P1, R2, R106, 0x1 ;  /* 0x0000006a02087211 */ /* 0x004fc800078208ff */
[----:B------:R-:W-:-:S05]  /*2320*/  LEA.HI.X R9, R2, R107, R3, 0x1, P1 ;  /* 0x0000006b02097211 */ /* 0x000fca00008f0c03 */
[----:B------:R-:W2:Y:S01]  /*2330*/  @P2 LDG.E.LTC128B.U16 R21, desc[UR54][R8.64] ;  /* 0x0000003608152981 */ /* 0x000ea2000c1e1520 */
[----:B------:R-:W-:Y:S01]  /*2340*/  IMAD.WIDE.U32 R2, R14, R104, R10 ;  /* 0x000000680e027225 */ /* 0x000fe200078e000a */
[----:B------:R-:W-:Y:S02]  /*2350*/  BSSY B1, `(.L_x_33) ;  /* 0x0000015000017945 */ /* 0x000fe40003800000 */
[----:B------:R-:W-:-:S04]  /*2360*/  IADD3 R12, P1, R90, R2, RZ ;  /* 0x000000025a0c7210 */ /* 0x000fc80007f3e0ff */
[----:B------:R-:W-:Y:S02]  /*2370*/  IADD3.X R13, R91, R103, R3, P1, !PT ;  /* 0x000000675b0d7210 */ /* 0x000fe40000ffe403 */
[----:B------:R-:W-:Y:S01]  /*2380*/  LEA R6, P1, R20, UR4, 0x1 ;  /* 0x0000000414067c11 */ /* 0x000fe2000f8208ff */
[----:B------:R-:W-:-:S03]  /*2390*/  IMAD.WIDE.U32 R12, R19, R100, R12 ;  /* 0x00000064130c7225 */ /* 0x000fc600078e000c */
[----:B------:R-:W-:Y:S02]  /*23a0*/  LEA.HI.X R7, R20, UR5, R7, 0x1, P1 ;  /* 0x0000000514077c11 */ /* 0x000fe400088f0c07 */
[----:B------:R-:W-:-:S04]  /*23b0*/  ISETP.GT.AND P1, PT, R18, 0x1, PT ;  /* 0x000000011200780c */ /* 0x000fc80003f24270 */
[----:B------:R-:W-:Y:S01]  /*23c0*/  ISETP.GT.AND P3, PT, R0, RZ, P1 ;  /* 0x000000ff0000720c */ /* 0x000fe20000f64270 */
[----:B--2---:R-:W-:-:S04]  /*23d0*/  IMAD.U32 R2, R21, 0x10000, RZ ;  /* 0x0001000015027824 */ /* 0x004fc800078e00ff */
[----:B------:R-:W-:Y:S01]  /*23e0*/  FMUL R3, R2, R23 ;  /* 0x0000001702037220 */ /* 0x000fe20000400000 */
[----:B------:R-:W-:-:S03]  /*23f0*/  LEA R2, P4, R12, R106, 0x1 ;  /* 0x0000006a0c027211 */ /* 0x000fc600078808ff */
[----:B------:R-:W-:-:S05]  /*2400*/  FFMA R3, R24, R22, R3 ;  /* 0x0000001618037223 */ /* 0x000fca0000000003 */
[----:B------:R-:W-:Y:S01]  /*2410*/  F2FP.BF16.F32.PACK_AB R8, RZ, R3 ;  /* 0x00000003ff08723e */ /* 0x000fe200000010ff */
[----:B------:R-:W-:-:S03]  /*2420*/  IMAD.IADD R3, R101, 0x1, R13 ;  /* 0x0000000165037824 */ /* 0x000fc600078e020d */
[----:B------:R-:W-:Y:S01]  /*2430*/  PRMT R9, R8, 0x7610, R9 ;  /* 0x0000761008097816 */ /* 0x000fe20000000009 */
[----:B------:R-:W-:Y:S01]  /*2440*/  IMAD.SHL.U32 R8, R104, 0x8, RZ ;  /* 0x0000000868087824 */ /* 0x000fe200078e00ff */
[----:B------:R-:W-:-:S03]  /*2450*/  LEA.HI.X R3, R12, R107, R3, 0x1, P4 ;  /* 0x0000006b0c037211 */ /* 0x000fc600020f0c03 */
[----:B------:R0:W-:Y:S02]  /*2460*/  @P2 STG.E.U16 desc[UR54][R6.64], R9 ;  /* 0x0000000906002986 */ /* 0x0001e4000c101536 */
[----:B0-----:R-:W-:Y:S01]  /*2470*/  SHF.L.U64.HI R9, R104, 0x3, R105 ;  /* 0x0000000368097819 */ /* 0x001fe20000010269 */
[----:B------:R-:W-:Y:S06]  /*2480*/  @!P3 BRA `(.L_x_34) ;  /* 0x000000000004b947 */ /* 0x000fec0003800000 */
[----:B------:R0:W5:Y:S02]  /*2490*/  LDG.E.LTC128B.U16 R21, desc[UR54][R2.64+0x2] ;  /* 0x0000023602157981 */ /* 0x000164000c1e1520 */
.L_x_34:
[----:B------:R-:W-:Y:S05]  /*24a0*/  BSYNC B1 ;  /* 0x0000000000017941 */ /* 0x000fea0003800000 */
.L_x_33:
[----:B------:R-:W-:Y:S01]  /*24b0*/  IMAD.WIDE.U32 R8, R14, R104, R8 ;  /* 0x000000680e087225 */ /* 0x000fe200078e0008 */
[----:B------:R-:W-:-:S03]  /*24c0*/  ISETP.GT.AND P0, PT, R0, 0x8, P0 ;  /* 0x000000080000780c */ /* 0x000fc60000704270 */
[----:B-----5:R-:W-:Y:S01]  /*24d0*/  IMAD.U32 R12, R21, 0x10000, RZ ;  /* 0x00010000150c7824 */ /* 0x020fe200078e00ff */
[----:B------:R-:W-:Y:S01]  /*24e0*/  IADD3 R4, P2, R4, R8, RZ ;  /* 0x0000000804047210 */ /* 0x000fe20007f5e0ff */
[----:B------:R-:W-:Y:S02]  /*24f0*/  IMAD.IADD R103, R103, 0x1, R9 ;  /* 0x0000000167677824 */ /* 0x000fe400078e0209 */
[----:B------:R-:W-:Y:S02]  /*2500*/  FMUL R12, R12, R23 ;  /* 0x000000170c0c7220 */ /* 0x000fe40000400000 */
[----:B------:R-:W-:Y:S02]  /*2510*/  IMAD.X R5, R103, 0x1, R5, P2 ;  /* 0x0000000167057824 */ /* 0x000fe400010e0605 */
[----:B------:R-:W-:Y:S01]  /*2520*/  FFMA R25, R25, R22, R12 ;  /* 0x0000001619197223 */ /* 0x000fe2000000000c */
[----:B------:R-:W-:-:S04]  /*2530*/  LEA R12, P2, R4, R106, 0x1 ;  /* 0x0000006a040c7211 */ /* 0x000fc800078408ff */
[----:B------:R-:W-:Y:S01]  /*2540*/  LEA.HI.X R13, R4, R107, R5, 0x1, P2 ;  /* 0x0000006b040d7211 */ /* 0x000fe200010f0c05 */
[----:B------:R-:W-:Y:S01]  /*2550*/  @P3 IMAD.MOV.U32 R4, RZ, RZ, R6 ;  /* 0x000000ffff043224 */ /* 0x000fe200078e0006 */
[----:B------:R-:W-:Y:S01]  /*2560*/  F2FP.BF16.F32.PACK_AB R25, RZ, R25 ;  /* 0x00000019ff19723e */ /* 0x000fe200000010ff */
[----:B------:R-:W-:-:S05]  /*2570*/  @P3 IMAD.MOV.U32 R5, RZ, RZ, R7 ;  /* 0x000000ffff053224 */ /* 0x000fca00078e0007 */
[----:B------:R1:W-:Y:S04]  /*2580*/  @P3 STG.E.U16 desc[UR54][R4.64+0x2], R25 ;  /* 0x0000021904003986 */ /* 0x0003e8000c101536 */
[----:B------:R-:W2:Y:S01]  /*2590*/  @P0 LDG.E.LTC128B.U16 R21, desc[UR54][R12.64] ;  /* 0x000000360c150981 */ /* 0x000ea2000c1e1520 */
[----:B------:R-:W-:Y:S01]  /*25a0*/  IADD3 R10, P2, P3, R90, R8, R10 ;  /* 0x000000085a0a7210 */ /* 0x000fe20007b5e00a */
[----:B------:R-:W-:Y:S01]  /*25b0*/  BSSY B1, `(.L_x_35) ;  /* 0x0000011000017945 */ /* 0x000fe20003800000 */
[----:B------:R-:W-:Y:S02]  /*25c0*/  SHF.L.U64.HI R15, R93, 0x1, R92 ;  /* 0x000000015d0f7819 */ /* 0x000fe4000001025c */
[----:B------:R-:W-:Y:S02]  /*25d0*/  IADD3.X R11, R91, R103, R11, P2, P3 ;  /* 0x000000675b0b7210 */ /* 0x000fe400017e640b */
[----:B------:R-:W-:Y:S01]  /*25e0*/  ISETP.GT.AND P1, PT, R0, 0x8, P1 ;  /* 0x000000080000780c */ /* 0x000fe20000f24270 */
[----:B------:R-:W-:-:S04]  /*25f0*/  IMAD.WIDE.U32 R10, R19, R100, R10 ;  /* 0x00000064130a7225 */ /* 0x000fc800078e000a */
[----:B------:R-:W-:Y:S01]  /*2600*/  IMAD.IADD R11, R101, 0x1, R11 ;  /* 0x00000001650b7824 */ /* 0x000fe200078e020b */
[----:B-1----:R-:W-:-:S04]  /*2610*/  LEA R4, P3, R10, R106, 0x1 ;  /* 0x0000006a0a047211 */ /* 0x002fc800078608ff */
[----:B------:R-:W-:Y:S01]  /*2620*/  LEA.HI.X R5, R10, R107, R11, 0x1, P3 ;  /* 0x0000006b0a057211 */ /* 0x000fe200018f0c0b */
[----:B--2---:R-:W-:-:S04]  /*2630*/  IMAD.U32 R8, R21, 0x10000, RZ ;  /* 0x0001000015087824 */ /* 0x004fc800078e00ff */
[----:B------:R-:W-:Y:S01]  /*2640*/  FMUL R9, R8, R23 ;  /* 0x0000001708097220 */ /* 0x000fe20000400000 */
[----:B------:R-:W-:-:S03]  /*2650*/  LEA R8, P2, R93, R6, 0x1 ;  /* 0x000000065d087211 */ /* 0x000fc600078408ff */
[----:B------:R-:W-:-:S05]  /*2660*/  FFMA R9, R26, R22, R9 ;  /* 0x000000161a097223 */ /* 0x000fca0000000009 */
[----:B------:R-:W-:Y:S01]  /*2670*/  F2FP.BF16.F32.PACK_AB R12, RZ, R9 ;  /* 0x00000009ff0c723e */ /* 0x000fe200000010ff */
[----:B------:R-:W-:-:S05]  /*2680*/  IMAD.X R9, R15, 0x1, R7, P2 ;  /* 0x000000010f097824 */ /* 0x000fca00010e0607 */
[----:B------:R1:W-:Y:S01]  /*2690*/  @P0 STG.E.U16 desc[UR54][R8.64], R12 ;  /* 0x0000000c08000986 */ /* 0x0003e2000c101536 */
[----:B------:R-:W-:Y:S05]  /*26a0*/  @!P1 BRA `(.L_x_36) ;  /* 0x0000000000049947 */ /* 0x000fea0003800000 */
[----:B------:R2:W5:Y:S02]  /*26b0*/  LDG.E.LTC128B.U16 R21, desc[UR54][R4.64+0x2] ;  /* 0x0000023604157981 */ /* 0x000564000c1e1520 */
.L_x_36:
[----:B------:R-:W-:Y:S05]  /*26c0*/  BSYNC B1 ;  /* 0x0000000000017941 */ /* 0x000fea0003800000 */
.L_x_35:
[----:B-----5:R-:W-:Y:S01]  /*26d0*/  IMAD.U32 R10, R21, 0x10000, RZ ;  /* 0x00010000150a7824 */ /* 0x020fe200078e00ff */
[----:B------:R-:W-:Y:S01]  /*26e0*/  ISETP.GT.AND P0, PT, R18, 0x8, PT ;  /* 0x000000081200780c */ /* 0x000fe20003f04270 */
[----:B------:R-:W-:Y:S02]  /*26f0*/  BSSY B1, `(.L_x_37) ;  /* 0x0000008000017945 */ /* 0x000fe40003800000 */
[----:B------:R-:W-:Y:S01]  /*2700*/  FMUL R10, R10, R23 ;  /* 0x000000170a0a7220 */ /* 0x000fe20000400000 */
[----:B------:R-:W-:-:S03]  /*2710*/  ISETP.GT.AND P2, PT, R0, RZ, P0 ;  /* 0x000000ff0000720c */ /* 0x000fc60000744270 */
[----:B------:R-:W-:-:S05]  /*2720*/  FFMA R10, R27, R22, R10 ;  /* 0x000000161b0a7223 */ /* 0x000fca000000000a */
[----:B------:R-:W-:-:S05]  /*2730*/  F2FP.BF16.F32.PACK_AB R10, RZ, R10 ;  /* 0x0000000aff0a723e */ /* 0x000fca00000010ff */
[----:B------:R3:W-:Y:S01]  /*2740*/  @P1 STG.E.U16 desc[UR54][R8.64+0x2], R10 ;  /* 0x0000020a08001986 */ /* 0x0007e2000c101536 */
[----:B------:R-:W-:Y:S05]  /*2750*/  @!P2 BRA `(.L_x_38) ;  /* 0x000000000004a947 */ /* 0x000fea0003800000 */
[----:B------:R4:W5:Y:S02]  /*2760*/  LDG.E.LTC128B.U16 R21, desc[UR54][R2.64+0x10] ;  /* 0x0000103602157981 */ /* 0x000964000c1e1520 */
.L_x_38:
[----:B------:R-:W-:Y:S05]  /*2770*/  BSYNC B1 ;  /* 0x0000000000017941 */ /* 0x000fea0003800000 */
.L_x_37:
[----:B---3-5:R-:W-:Y:S01]  /*2780*/  IMAD.U32 R10, R21, 0x10000, RZ ;  /* 0x00010000150a7824 */ /* 0x028fe200078e00ff */
        /* <DEDUP_REMOVED lines=9> */
.L_x_40:
[----:B------:R-:W-:Y:S05]  /*2820*/  BSYNC B1 ;  /* 0x0000000000017941 */ /* 0x000fea0003800000 */
.L_x_39:
[----:B-----5:R-:W-:Y:S01]  /*2830*/  IMAD.U32 R10, R21, 0x10000, RZ ;  /* 0x00010000150a7824 */ /* 0x020fe200078e00ff */
[----:B------:R-:W-:Y:S01]  /*2840*/  ISETP.GT.AND P0, PT, R0, 0x8, P0 ;  /* 0x000000080000780c */ /* 0x000fe20000704270 */
[----:B------:R-:W-:Y:S02]  /*2850*/  BSSY B1, `(.L_x_41) ;  /* 0x0000007000017945 */ /* 0x000fe40003800000 */
[----:B------:R-:W-:-:S04]  /*2860*/  FMUL R10, R10, R23 ;  /* 0x000000170a0a7220 */ /* 0x000fc80000400000 */
[----:B------:R-:W-:-:S05]  /*2870*/  FFMA R10, R29, R22, R10 ;  /* 0x000000161d0a7223 */ /* 0x000fca000000000a */
[----:B------:R-:W-:-:S05]  /*2880*/  F2FP.BF16.F32.PACK_AB R10, RZ, R10 ;  /* 0x0000000aff0a723e */ /* 0x000fca00000010ff */
[----:B------:R0:W-:Y:S01]  /*2890*/  @P3 STG.E.U16 desc[UR54][R6.64+0x12], R10 ;  /* 0x0000120a06003986 */ /* 0x0001e2000c101536 */
[----:B------:R-:W-:Y:S05]  /*28a0*/  @!P0 BRA `(.L_x_42) ;  /* 0x0000000000048947 */ /* 0x000fea0003800000 */
[----:B------:R0:W5:Y:S02]  /*28b0*/  LDG.E.LTC128B.U16 R21, desc[UR54][R4.64+0x10] ;  /* 0x0000103604157981 */ /* 0x000164000c1e1520 */
.L_x_42:
[----:B------:R-:W-:Y:S05]  /*28c0*/  BSYNC B1 ;  /* 0x0000000000017941 */ /* 0x000fea0003800000 */
.L_x_41:
[----:B0----5:R-:W-:Y:S01]  /*28d0*/  IMAD.U32 R10, R21, 0x10000, RZ ;  /* 0x00010000150a7824 */ /* 0x021fe200078e00ff */
[----:B------:R-:W-:Y:S01]  /*28e0*/  ISETP.GT.AND P1, PT, R0, 0x8, P1 ;  /* 0x000000080000780c */ /* 0x000fe20000f24270 */
[----:B------:R-:W-:Y:S02]  /*28f0*/  BSSY B1, `(.L_x_43) ;  /* 0x0000007000017945 */ /* 0x000fe40003800000 */
[----:B---3--:R-:W-:-:S04]  /*2900*/  FMUL R11, R10, R23 ;  /* 0x000000170a0b7220 */ /* 0x008fc80000400000 */
[----:B------:R-:W-:-:S05]  /*2910*/  FFMA R11, R30, R22, R11 ;  /* 0x000000161e0b7223 */ /* 0x000fca000000000b */
[----:B------:R-:W-:-:S05]  /*2920*/  F2FP.BF16.F32.PACK_AB R11, RZ, R11 ;  /* 0x0000000bff0b723e */ /* 0x000fca00000010ff */
[----:B------:R0:W-:Y:S01]  /*2930*/  @P0 STG.E.U16 desc[UR54][R8.64+0x10], R11 ;  /* 0x0000100b08000986 */ /* 0x0001e2000c101536 */
[----:B------:R-:W-:Y:S05]  /*2940*/  @!P1 BRA `(.L_x_44) ;  /* 0x0000000000049947 */ /* 0x000fea0003800000 */
[----:B------:R3:W5:Y:S02]  /*2950*/  LDG.E.LTC128B.U16 R21, desc[UR54][R4.64+0x12] ;  /* 0x0000123604157981 */ /* 0x000764000c1e1520 */
.L_x_44:
[----:B------:R-:W-:Y:S05]  /*2960*/  BSYNC B1 ;  /* 0x0000000000017941 */ /* 0x000fea0003800000 */
.L_x_43:
        /* <DEDUP_REMOVED lines=10> */
.L_x_46:
[----:B------:R-:W-:Y:S05]  /*2a10*/  BSYNC B1 ;  /* 0x0000000000017941 */ /* 0x000fea0003800000 */
.L_x_45:
[----:B0----5:R-:W-:Y:S01]  /*2a20*/  IMAD.U32 R10, R21, 0x10000, RZ ;  /* 0x00010000150a7824 */ /* 0x021fe200078e00ff */
        /* <DEDUP_REMOVED lines=9> */
.L_x_48:
[----:B------:R-:W-:Y:S05]  /*2ac0*/  BSYNC B1 ;  /* 0x0000000000017941 */ /* 0x000fea0003800000 */
.L_x_47:
        /* <DEDUP_REMOVED lines=9> */
.L_x_50:
[----:B------:R-:W-:Y:S05]  /*2b60*/  BSYNC B1 ;  /* 0x0000000000017941 */ /* 0x000fea0003800000 */
.L_x_49:
[----:B0----5:R-:W-:Y:S01]  /*2b70*/  IMAD.U32 R10, R21, 0x10000, RZ ;  /* 0x00010000150a7824 */ /* 0x021fe200078e00ff */
        /* <DEDUP_REMOVED lines=8> */
.L_x_52:
[----:B------:R-:W-:Y:S05]  /*2c00*/  BSYNC B1 ;  /* 0x0000000000017941 */ /* 0x000fea0003800000 */
.L_x_51:
        /* <DEDUP_REMOVED lines=10> */
.L_x_54:
[----:B------:R-:W-:Y:S05]  /*2cb0*/  BSYNC B1 ;  /* 0x0000000000017941 */ /* 0x000fea0003800000 */
.L_x_53:
        /* <DEDUP_REMOVED lines=10> */
.L_x_56:
[----:B------:R-:W-:Y:S05]  /*2d60*/  BSYNC B1 ;  /* 0x0000000000017941 */ /* 0x000fea0003800000 */
.L_x_55:
        /* <DEDUP_REMOVED lines=9> */
.L_x_58:
[----:B------:R-:W-:Y:S05]  /*2e00*/  BSYNC B1 ;  /* 0x0000000000017941 */ /* 0x000fea0003800000 */
.L_x_57:
        /* <DEDUP_REMOVED lines=9> */
.L_x_60:
[----:B------:R-:W-:Y:S05]  /*2ea0*/  BSYNC B1 ;  /* 0x0000000000017941 */ /* 0x000fea0003800000 */
.L_x_59:
        /* <DEDUP_REMOVED lines=10> */
.L_x_62:
[----:B------:R-:W-:Y:S05]  /*2f50*/  BSYNC B1 ;  /* 0x0000000000017941 */ /* 0x000fea0003800000 */
.L_x_61:
        /* <DEDUP_REMOVED lines=10> */
.L_x_64:
[----:B------:R-:W-:Y:S05]  /*3000*/  BSYNC B1 ;  /* 0x0000000000017941 */ /* 0x000fea0003800000 */
.L_x_63:
        /* <DEDUP_REMOVED lines=9> */
.L_x_66:
[----:B------:R-:W-:Y:S05]  /*30a0*/  BSYNC B1 ;  /* 0x0000000000017941 */ /* 0x000fea0003800000 */
.L_x_65:
        /* <DEDUP_REMOVED lines=9> */
.L_x_68:
[----:B------:R-:W-:Y:S05]  /*3140*/  BSYNC B1 ;  /* 0x0000000000017941 */ /* 0x000fea0003800000 */
.L_x_67:
        /* <DEDUP_REMOVED lines=10> */
.L_x_70:
[----:B------:R-:W-:Y:S05]  /*31f0*/  BSYNC B1 ;  /* 0x0000000000017941 */ /* 0x000fea0003800000 */
.L_x_69:
        /* <DEDUP_REMOVED lines=10> */
.L_x_72:
[----:B------:R-:W-:Y:S05]  /*32a0*/  BSYNC B1 ;  /* 0x0000000000017941 */ /* 0x000fea0003800000 */
.L_x_71:
        /* <DEDUP_REMOVED lines=9> */
.L_x_74:
[----:B------:R-:W-:Y:S05]  /*3340*/  BSYNC B1 ;  /* 0x0000000000017941 */ /* 0x000fea0003800000 */
.L_x_73:
        /* <DEDUP_REMOVED lines=9> */
.L_x_76:
[----:B------:R-:W-:Y:S05]  /*33e0*/  BSYNC B1 ;  /* 0x0000000000017941 */ /* 0x000fea0003800000 */
.L_x_75:
        /* <DEDUP_REMOVED lines=10> */
.L_x_78:
[----:B------:R-:W-:Y:S05]  /*3490*/  BSYNC B1 ;  /* 0x0000000000017941 */ /* 0x000fea0003800000 */
.L_x_77:
        /* <DEDUP_REMOVED lines=10> */
.L_x_80:
[----:B------:R-:W-:Y:S05]  /*3540*/  BSYNC B1 ;  /* 0x0000000000017941 */ /* 0x000fea0003800000 */
.L_x_79:
        /* <DEDUP_REMOVED lines=9> */
.L_x_82:
[----:B------:R-:W-:Y:S05]  /*35e0*/  BSYNC B1 ;  /* 0x0000000000017941 */ /* 0x000fea0003800000 */
.L_x_81:
        /* <DEDUP_REMOVED lines=9> */
.L_x_84:
[----:B------:R-:W-:Y:S05]  /*3680*/  BSYNC B1 ;  /* 0x0000000000017941 */ /* 0x000fea0003800000 */
.L_x_83:
        /* <DEDUP_REMOVED lines=10> */
.L_x_86:
[----:B------:R-:W-:Y:S05]  /*3730*/  BSYNC B1 ;  /* 0x0000000000017941 */ /* 0x000fea0003800000 */
.L_x_85:
        /* <DEDUP_REMOVED lines=10> */
.L_x_88:
[----:B------:R-:W-:Y:S05]  /*37e0*/  BSYNC B1 ;  /* 0x0000000000017941 */ /* 0x000fea0003800000 */
.L_x_87:
        /* <DEDUP_REMOVED lines=9> */
.L_x_90:
[----:B------:R-:W-:Y:S05]  /*3880*/  BSYNC B1 ;  /* 0x0000000000017941 */ /* 0x000fea0003800000 */
.L_x_89:
        /* <DEDUP_REMOVED lines=9> */
.L_x_92:
[----:B------:R-:W-:Y:S05]  /*3920*/  BSYNC B1 ;  /* 0x0000000000017941 */ /* 0x000fea0003800000 */
.L_x_91:
        /* <DEDUP_REMOVED lines=10> */
.L_x_94:
[----:B------:R-:W-:Y:S05]  /*39d0*/  BSYNC B1 ;  /* 0x0000000000017941 */ /* 0x000fea0003800000 */
.L_x_93:
        /* <DEDUP_REMOVED lines=10> */
.L_x_96:
[----:B------:R-:W-:Y:S05]  /*3a80*/  BSYNC B1 ;  /* 0x0000000000017941 */ /* 0x000fea0003800000 */
.L_x_95:
        /* <DEDUP_REMOVED lines=9> */
.L_x_98:
[----:B------:R-:W-:Y:S05]  /*3b20*/  BSYNC B1 ;  /* 0x0000000000017941 */ /* 0x000fea0003800000 */
.L_x_97:
        /* <DEDUP_REMOVED lines=9> */
.L_x_100:
[----:B------:R-:W-:Y:S05]  /*3bc0*/  BSYNC B1 ;  /* 0x0000000000017941 */ /* 0x000fea0003800000 */
.L_x_99:
        /* <DEDUP_REMOVED lines=10> */
.L_x_102:
[----:B------:R-:W-:Y:S05]  /*3c70*/  BSYNC B1 ;  /* 0x0000000000017941 */ /* 0x000fea0003800000 */
.L_x_101:
        /* <DEDUP_REMOVED lines=10> */
.L_x_104:
[----:B------:R-:W-:Y:S05]  /*3d20*/  BSYNC B1 ;  /* 0x0000000000017941 */ /* 0x000fea0003800000 */
.L_x_103:
        /* <DEDUP_REMOVED lines=9> */
.L_x_106:
[----:B------:R-:W-:Y:S05]  /*3dc0*/  BSYNC B1 ;  /* 0x0000000000017941 */ /* 0x000fea0003800000 */
.L_x_105:
        /* <DEDUP_REMOVED lines=9> */
.L_x_108:
[----:B------:R-:W-:Y:S05]  /*3e60*/  BSYNC B1 ;  /* 0x0000000000017941 */ /* 0x000fea0003800000 */
.L_x_107:
        /* <DEDUP_REMOVED lines=10> */
.L_x_110:
[----:B------:R-:W-:Y:S05]  /*3f10*/  BSYNC B1 ;  /* 0x0000000000017941 */ /* 0x000fea0003800000 */
.L_x_109:
        /* <DEDUP_REMOVED lines=10> */
.L_x_112:
[----:B------:R-:W-:Y:S05]  /*3fc0*/  BSYNC B1 ;  /* 0x0000000000017941 */ /* 0x000fea0003800000 */
.L_x_111:
        /* <DEDUP_REMOVED lines=9> */
.L_x_114:
[----:B------:R-:W-:Y:S05]  /*4060*/  BSYNC B1 ;  /* 0x0000000000017941 */ /* 0x000fea0003800000 */
.L_x_113:
        /* <DEDUP_REMOVED lines=9> */
.L_x_116:
[----:B------:R-:W-:Y:S05]  /*4100*/  BSYNC B1 ;  /* 0x0000000000017941 */ /* 0x000fea0003800000 */
.L_x_115:
        /* <DEDUP_REMOVED lines=10> */
.L_x_118:
[----:B------:R-:W-:Y:S05]  /*41b0*/  BSYNC B1 ;  /* 0x0000000000017941 */ /* 0x000fea0003800000 */
.L_x_117:
        /* <DEDUP_REMOVED lines=10> */
.L_x_120:
[----:B------:R-:W-:Y:S05]  /*4260*/  BSYNC B1 ;  /* 0x0000000000017941 */ /* 0x000fea0003800000 */
.L_x_119:
        /* <DEDUP_REMOVED lines=9> */
.L_x_122:
[----:B------:R-:W-:Y:S05]  /*4300*/  BSYNC B1 ;  /* 0x0000000000017941 */ /* 0x000fea0003800000 */
.L_x_121:
        /* <DEDUP_REMOVED lines=9> */
.L_x_124:
[----:B------:R-:W-:Y:S05]  /*43a0*/  BSYNC B1 ;  /* 0x0000000000017941 */ /* 0x000fea0003800000 */
.L_x_123:
        /* <DEDUP_REMOVED lines=10> */
.L_x_126:
[----:B------:R-:W-:Y:S05]  /*4450*/  BSYNC B1 ;  /* 0x0000000000017941 */ /* 0x000fea0003800000 */
.L_x_125:
        /* <DEDUP_REMOVED lines=10> */
.L_x_128:
[----:B------:R-:W-:Y:S05]  /*4500*/  BSYNC B1 ;  /* 0x0000000000017941 */ /* 0x000fea0003800000 */
.L_x_127:
        /* <DEDUP_REMOVED lines=9> */
.L_x_130:
[----:B------:R-:W-:Y:S05]  /*45a0*/  BSYNC B1 ;  /* 0x0000000000017941 */ /* 0x000fea0003800000 */
.L_x_129:
        /* <DEDUP_REMOVED lines=9> */
.L_x_132:
[----:B------:R-:W-:Y:S05]  /*4640*/  BSYNC B1 ;  /* 0x0000000000017941 */ /* 0x000fea0003800000 */
.L_x_131:
        /* <DEDUP_REMOVED lines=10> */
.L_x_134:
[----:B------:R-:W-:Y:S05]  /*46f0*/  BSYNC B1 ;  /* 0x0000000000017941 */ /* 0x000fea0003800000 */
.L_x_133:
        /* <DEDUP_REMOVED lines=10> */
.L_x_136:
[----:B------:R-:W-:Y:S05]  /*47a0*/  BSYNC B1 ;  /* 0x0000000000017941 */ /* 0x000fea0003800000 */
.L_x_135:
        /* <DEDUP_REMOVED lines=9> */
.L_x_138:
[----:B------:R-:W-:Y:S05]  /*4840*/  BSYNC B1 ;  /* 0x0000000000017941 */ /* 0x000fea0003800000 */
.L_x_137:
        /* <DEDUP_REMOVED lines=9> */
.L_x_140:
[----:B------:R-:W-:Y:S05]  /*48e0*/  BSYNC B1 ;  /* 0x0000000000017941 */ /* 0x000fea0003800000 */
.L_x_139:
        /* <DEDUP_REMOVED lines=10> */
.L_x_142:
[----:B------:R-:W-:Y:S05]  /*4990*/  BSYNC B1 ;  /* 0x0000000000017941 */ /* 0x000fea0003800000 */
.L_x_141:
        /* <DEDUP_REMOVED lines=10> */
.L_x_144:
[----:B------:R-:W-:Y:S05]  /*4a40*/  BSYNC B1 ;  /* 0x0000000000017941 */ /* 0x000fea0003800000 */
.L_x_143:
        /* <DEDUP_REMOVED lines=9> */
.L_x_146:
[----:B------:R-:W-:Y:S05]  /*4ae0*/  BSYNC B1 ;  /* 0x0000000000017941 */ /* 0x000fea0003800000 */
.L_x_145:
        /* <DEDUP_REMOVED lines=9> */
.L_x_148:
[----:B------:R-:W-:Y:S05]  /*4b80*/  BSYNC B1 ;  /* 0x0000000000017941 */ /* 0x000fea0003800000 */
.L_x_147:
        /* <DEDUP_REMOVED lines=10> */
.L_x_150:
[----:B------:R-:W-:Y:S05]  /*4c30*/  BSYNC B1 ;  /* 0x0000000000017941 */ /* 0x000fea0003800000 */
.L_x_149:
        /* <DEDUP_REMOVED lines=10> */
.L_x_152:
[----:B------:R-:W-:Y:S05]  /*4ce0*/  BSYNC B1 ;  /* 0x0000000000017941 */ /* 0x000fea0003800000 */
.L_x_151:
[----:B0---45:R-:W-:Y:S01]  /*4cf0*/  IMAD.U32 R2, R21, 0x10000, RZ ;  /* 0x0001000015027824 */ /* 0x031fe200078e00ff */
        /* <DEDUP_REMOVED lines=8> */
.L_x_154:
[----:B------:R-:W-:Y:S05]  /*4d80*/  BSYNC B1 ;  /* 0x0000000000017941 */ /* 0x000fea0003800000 */
.L_x_153:
[----:B0----5:R-:W-:Y:S01]  /*4d90*/  IMAD.U32 R2, R21, 0x10000, RZ ;  /* 0x0001000015027824 */ /* 0x021fe200078e00ff */
[----:B------:R-:W-:Y:S01]  /*4da0*/  ISETP.GT.AND P1, PT, R0, 0x8, P1 ;  /* 0x000000080000780c */ /* 0x000fe20000f24270 */
[----:B------:R-:W-:Y:S02]  /*4db0*/  BSSY B1, `(.L_x_155) ;  /* 0x000000a000017945 */ /* 0x000fe40003800000 */
[----:B------:R-:W-:Y:S01]  /*4dc0*/  FMUL R3, R2, R23 ;  /* 0x0000001702037220 */ /* 0x000fe20000400000 */
[----:B------:R-:W-:-:S03]  /*4dd0*/  @P0 IMAD.MOV.U32 R2, RZ, RZ, R8 ;  /* 0x000000ffff020224 */ /* 0x000fc600078e0008 */
[----:B------:R-:W-:-:S05]  /*4de0*/  FFMA R3, R86, R22, R3 ;  /* 0x0000001656037223 */ /* 0x000fca0000000003 */
[----:B------:R-:W-:-:S04]  /*4df0*/  F2FP.BF16.F32.PACK_AB R3, RZ, R3 ;  /* 0x00000003ff03723e */ /* 0x000fc800000010ff */
[----:B------:R-:W-:Y:S01]  /*4e00*/  PRMT R6, R3, 0x7610, R6 ;  /* 0x0000761003067816 */ /* 0x000fe20000000006 */
[----:B------:R-:W-:-:S05]  /*4e10*/  @P0 IMAD.MOV.U32 R3, RZ, RZ, R9 ;  /* 0x000000ffff030224 */ /* 0x000fca00078e0009 */
[----:B------:R0:W-:Y:S01]  /*4e20*/  @P0 STG.E.U16 desc[UR54][R2.64+0xf0], R6 ;  /* 0x0000f00602000986 */ /* 0x0001e2000c101536 */
[----:B------:R-:W-:Y:S05]  /*4e30*/  @!P1 BRA `(.L_x_156) ;  /* 0x0000000000049947 */ /* 0x000fea0003800000 */
[----:B------:R0:W5:Y:S02]  /*4e40*/  LDG.E.LTC128B.U16 R21, desc[UR54][R4.64+0xf2] ;  /* 0x0000f23604157981 */ /* 0x000164000c1e1520 */
.L_x_156:
[----:B------:R-:W-:Y:S05]  /*4e50*/  BSYNC B1 ;  /* 0x0000000000017941 */ /* 0x000fea0003800000 */
.L_x_155:
[----:B------:R-:W-:Y:S05]  /*4e60*/  @!P1 BRA `(.L_x_157) ;  /* 0x0000001000b09947 */ /* 0x000fea0003800000 */
[----:B-----5:R-:W-:-:S04]  /*4e70*/  IMAD.U32 R0, R21, 0x10000, RZ ;  /* 0x0001000015007824 */ /* 0x020fc800078e00ff */
[----:B------:R-:W-:-:S04]  /*4e80*/  FMUL R0, R0, R23 ;  /* 0x0000001700007220 */ /* 0x000fc80000400000 */
[----:B------:R-:W-:-:S05]  /*4e90*/  FFMA R0, R87, R22, R0 ;  /* 0x0000001657007223 */ /* 0x000fca0000000000 */
[----:B------:R-:W-:-:S05]  /*4ea0*/  F2FP.BF16.F32.PACK_AB R0, RZ, R0 ;  /* 0x00000000ff00723e */ /* 0x000fca00000010ff */
[----:B------:R0:W-:Y:S01]  /*4eb0*/  STG.E.U16 desc[UR54][R8.64+0xf2], R0 ;  /* 0x0000f20008007986 */ /* 0x0001e2000c101536 */
[----:B------:R-:W-:Y:S05]  /*4ec0*/  BRA `(.L_x_157) ;  /* 0x0000001000987947 */ /* 0x000fea0003800000 */
.L_x_32:
[----:B------:R-:W-:Y:S01]  /*4ed0*/  ISETP.GT.AND P3, PT, R18, 0x1, PT ;  /* 0x000000011200780c */ /* 0x000fe20003f64270 */
[----:B------:R-:W-:Y:S01]  /*4ee0*/  ULDC.64 UR4, c[0x0][0x5c0] ;  /* 0x0001700000047ab9 */ /* 0x000fe20000000a00 */
[-C--:B------:R-:W-:Y:S01]  /*4ef0*/  FMUL R24, R24, R22.reuse ;  /* 0x0000001618187220 */ /* 0x080fe20000400000 */
[-C--:B------:R-:W-:Y:S01]  /*4f00*/  FMUL R25, R25, R22.reuse ;  /* 0x0000001619197220 */ /* 0x080fe20000400000 */
[----:B------:R-:W-:Y:S01]  /*4f10*/  ISETP.GT.AND P1, PT, R0, RZ, P3 ;  /* 0x000000ff0000720c */ /* 0x000fe20001f24270 */
[-C--:B------:R-:W-:Y:S01]  /*4f20*/  FMUL R26, R26, R22.reuse ;  /* 0x000000161a1a7220 */ /* 0x080fe20000400000 */
[----:B------:R-:W-:Y:S01]  /*4f30*/  LEA R2, P4, R20, UR4, 0x1 ;  /* 0x0000000414027c11 */ /* 0x000fe2000f8808ff */
[----:B------:R-:W-:Y:S01]  /*4f40*/  FMUL R27, R27, R22 ;  /* 0x000000161b1b7220 */ /* 0x000fe20000400000 */
[----:B------:R-:W-:Y:S01]  /*4f50*/  F2FP.BF16.F32.PACK_AB R24, RZ, R24 ;  /* 0x00000018ff18723e */ /* 0x000fe200000010ff */
[-C--:B------:R-:W-:Y:S01]  /*4f60*/  FMUL R28, R28, R22.reuse ;  /* 0x000000161c1c7220 */ /* 0x080fe20000400000 */
[----:B------:R-:W-:Y:S01]  /*4f70*/  LEA.HI.X R3, R20, UR5, R7, 0x1, P4 ;  /* 0x0000000514037c11 */ /* 0x000fe2000a0f0c07 */
[-C--:B------:R-:W-:Y:S01]  /*4f80*/  FMUL R29, R29, R22.reuse ;  /* 0x000000161d1d7220 */ /* 0x080fe20000400000 */
[----:B------:R-:W-:Y:S01]  /*4f90*/  F2FP.BF16.F32.PACK_AB R25, RZ, R25 ;  /* 0x00000019ff19723e */ /* 0x000fe200000010ff */
[-C--:B------:R-:W-:Y:S01]  /*4fa0*/  FMUL R30, R30, R22.reuse ;  /* 0x000000161e1e7220 */ /* 0x080fe20000400000 */
[----:B------:R-:W-:Y:S01]  /*4fb0*/  SHF.L.U64.HI R5, R93, 0x1, R92 ;  /* 0x000000015d057819 */ /* 0x000fe2000001025c */
[----:B------:R-:W-:Y:S01]  /*4fc0*/  @P2 STG.E.U16 desc[UR54][R2.64], R24 ;  /* 0x0000001802002986 */ /* 0x000fe2000c101536 */
[----:B------:R-:W-:Y:S01]  /*4fd0*/  ISETP.GT.AND P2, PT, R0, 0x8, P0 ;  /* 0x000000080000780c */ /* 0x000fe20000744270 */
[----:B------:R-:W-:Y:S01]  /*4fe0*/  FMUL R31, R31, R22 ;  /* 0x000000161f1f7220 */ /* 0x000fe20000400000 */
[----:B------:R-:W-:Y:S01]  /*4ff0*/  LEA R4, P5, R93, R2, 0x1 ;  /* 0x000000025d047211 */ /* 0x000fe200078a08ff */
[----:B------:R-:W-:Y:S01]  /*5000*/  @P1 STG.E.U16 desc[UR54][R2.64+0x2], R25 ;  /* 0x0000021902001986 */ /* 0x000fe2000c101536 */
[----:B------:R-:W-:Y:S01]  /*5010*/  ISETP.GT.AND P1, PT, R18, 0x8, PT ;  /* 0x000000081200780c */ /* 0x000fe20003f24270 */
[-C--:B------:R-:W-:Y:S01]  /*5020*/  FMUL R32, R32, R22.reuse ;  /* 0x0000001620207220 */ /* 0x080fe20000400000 */
[----:B------:R-:W-:Y:S01]  /*5030*/  ISETP.GT.AND P3, PT, R0, 0x8, P3 ;  /* 0x000000080000780c */ /* 0x000fe20001f64270 */
[----:B------:R-:W-:Y:S01]  /*5040*/  IMAD.X R5, R5, 0x1, R3, P5 ;  /* 0x0000000105057824 */ /* 0x000fe200028e0603 */
[----:B------:R-:W-:Y:S01]  /*5050*/  ISETP.GT.AND P0, PT, R18, 0x9, PT ;  /* 0x000000091200780c */ /* 0x000fe20003f04270 */
[-C--:B------:R-:W-:Y:S01]  /*5060*/  FMUL R33, R33, R22.reuse ;  /* 0x0000001621217220 */ /* 0x080fe20000400000 */
[----:B------:R-:W-:Y:S01]  /*5070*/  ISETP.GT.AND P4, PT, R0, RZ, P1 ;  /* 0x000000ff0000720c */ /* 0x000fe20000f84270 */
[-C--:B------:R-:W-:Y:S01]  /*5080*/  FMUL R34, R34, R22.reuse ;  /* 0x0000001622227220 */ /* 0x080fe20000400000 */
[----:B------:R-:W-:Y:S01]  /*5090*/  ISETP.GT.AND P5, PT, R0, RZ, P0 ;  /* 0x000000ff0000720c */ /* 0x000fe200007a4270 */
[----:B------:R-:W-:Y:S01]  /*50a0*/  FMUL R35, R35, R22 ;  /* 0x0000001623237220 */ /* 0x000fe20000400000 */
[----:B------:R-:W-:Y:S01]  /*50b0*/  F2FP.BF16.F32.PACK_AB R26, RZ, R26 ;  /* 0x0000001aff1a723e */ /* 0x000fe200000010ff */
[-C--:B------:R-:W-:Y:S01]  /*50c0*/  FMUL R36, R36, R22.reuse ;  /* 0x0000001624247220 */ /* 0x080fe20000400000 */
[----:B------:R-:W-:Y:S01]  /*50d0*/  F2FP.BF16.F32.PACK_AB R27, RZ, R27 ;  /* 0x0000001bff1b723e */ /* 0x000fe200000010ff */
[----:B------:R-:W-:Y:S01]  /*50e0*/  FMUL R37, R37, R22 ;  /* 0x0000001625257220 */ /* 0x000fe20000400000 */
[----:B------:R-:W-:Y:S01]  /*50f0*/  F2FP.BF16.F32.PACK_AB R28, RZ, R28 ;  /* 0x0000001cff1c723e */ /* 0x000fe200000010ff */
[----:B------:R-:W-:Y:S01]  /*5100*/  @P2 STG.E.U16 desc[UR54][R4.64], R26 ;  /* 0x0000001a04002986 */ /* 0x000fe2000c101536 */
[----:B------:R-:W-:Y:S01]  /*5110*/  ISETP.GT.AND P1, PT, R0, 0x8, P1 ;  /* 0x000000080000780c */ /* 0x000fe20000f24270 */
[-C--:B------:R-:W-:Y:S01]  /*5120*/  FMUL R38, R38, R22.reuse ;  /* 0x0000001626267220 */ /* 0x080fe20000400000 */
[----:B------:R-:W-:Y:S01]  /*5130*/  F2FP.BF16.F32.PACK_AB R29, RZ, R29 ;  /* 0x0000001dff1d723e */ /* 0x000fe200000010ff */
[----:B------:R-:W-:Y:S01]  /*5140*/  @P3 STG.E.U16 desc[UR54][R4.64+0x2], R27 ;  /* 0x0000021b04003986 */ /* 0x000fe2000c101536 */
[----:B------:R-:W-:Y:S01]  /*5150*/  ISETP.GT.AND P3, PT, R18, 0x10, PT ;  /* 0x000000101200780c */ /* 0x000fe20003f64270 */
[-C--:B------:R-:W-:Y:S01]  /*5160*/  FMUL R39, R39, R22.reuse ;  /* 0x0000001627277220 */ /* 0x080fe20000400000 */
[----:B------:R-:W-:Y:S01]  /*5170*/  ISETP.GT.AND P2, PT, R0, 0x8, P0 ;  /* 0x000000080000780c */ /* 0x000fe20000744270 */
[----:B------:R-:W-:Y:S01]  /*5180*/  @P4 STG.E.U16 desc[UR54][R2.64+0x10], R28 ;  /* 0x0000101c02004986 */ /* 0x000fe2000c101536 */
[----:B------:R-:W-:Y:S01]  /*5190*/  ISETP.GT.AND P0, PT, R18, 0x11, PT ;  /* 0x000000111200780c */ /* 0x000fe20003f04270 */
[-C--:B------:R-:W-:Y:S01]  /*51a0*/  FMUL R40, R40, R22.reuse ;  /* 0x0000001628287220 */ /* 0x080fe20000400000 */
[C---:B------:R-:W-:Y:S01]  /*51b0*/  ISETP.GT.AND P4, PT, R0.reuse, RZ, P3 ;  /* 0x000000ff0000720c */ /* 0x040fe20001f84270 */
[----:B------:R-:W-:Y:S01]  /*51c0*/  @P5 STG.E.U16 desc[UR54][R2.64+0x12], R29 ;  /* 0x0000121d02005986 */ /* 0x000fe2000c101536 */
        /* <DEDUP_REMOVED lines=153> */
[----:B------:R-:W-:Y:S01]  /*5b60*/  FMUL R87, R87, R22 ;  /* 0x0000001657577220 */ /* 0x000fe20000400000 */
[----:B------:R-:W-:Y:S01]  /*5b70*/  ISETP.GT.AND P2, PT, R0, 0x8, P0 ;  /* 0x000000080000780c */ /* 0x000fe20000744270 */
[----:B------:R-:W-:Y:S01]  /*5b80*/  @P4 STG.E.U16 desc[UR54][R2.64+0x90], R60 ;  /* 0x0000903c02004986 */ /* 0x000fe2000c101536 */
[----:B------:R-:W-:-:S02]  /*5b90*/  ISETP.GT.AND P0, PT, R18, 0x51, PT ;  /* 0x000000511200780c */ /* 0x000fc40003f04270 */
[C---:B------:R-:W-:Y:S01]  /*5ba0*/  ISETP.GT.AND P4, PT, R0.reuse, RZ, P3 ;  /* 0x000000ff0000720c */ /* 0x040fe20001f84270 */
[----:B------:R-:W-:Y:S01]  /*5bb0*/  @P5 STG.E.U16 desc[UR54][R2.64+0x92], R61 ;  /* 0x0000923d02005986 */ /* 0x000fe2000c101536 */
[C---:B------:R-:W-:Y:S02]  /*5bc0*/  ISETP.GT.AND P5, PT, R0.reuse, RZ, P0 ;  /* 0x000000ff0000720c */ /* 0x040fe400007a4270 */
[----:B------:R-:W-:Y:S02]  /*5bd0*/  F2FP.BF16.F32.PACK_AB R62, RZ, R62 ;  /* 0x0000003eff3e723e */ /* 0x000fe400000010ff */
[----:B------:R-:W-:Y:S02]  /*5be0*/  F2FP.BF16.F32.PACK_AB R63, RZ, R63 ;  /* 0x0000003fff3f723e */ /* 0x000fe400000010ff */
[----:B------:R-:W-:Y:S01]  /*5bf0*/  F2FP.BF16.F32.PACK_AB R64, RZ, R64 ;  /* 0x00000040ff40723e */ /* 0x000fe200000010ff */
[----:B------:R-:W-:Y:S01]  /*5c00*/  @P1 STG.E.U16 desc[UR54][R4.64+0x90], R62 ;  /* 0x0000903e04001986 */ /* 0x000fe2000c101536 */
[----:B------:R-:W-:-:S02]  /*5c10*/  ISETP.GT.AND P1, PT, R0, 0x8, P3 ;  /* 0x000000080000780c */ /* 0x000fc40001f24270 */
[----:B------:R-:W-:Y:S01]  /*5c20*/  F2FP.BF16.F32.PACK_AB R65, RZ, R65 ;  /* 0x00000041ff41723e */ /* 0x000fe200000010ff */
[----:B------:R-:W-:Y:S01]  /*5c30*/  @P2 STG.E.U16 desc[UR54][R4.64+0x92], R63 ;  /* 0x0000923f04002986 */ /* 0x000fe2000c101536 */
[----:B------:R-:W-:Y:S02]  /*5c40*/  ISETP.GT.AND P2, PT, R18, 0x58, PT ;  /* 0x000000581200780c */ /* 0x000fe40003f44270 */
[----:B------:R-:W-:Y:S01]  /*5c50*/  ISETP.GT.AND P0, PT, R0, 0x8, P0 ;  /* 0x000000080000780c */ /* 0x000fe20000704270 */
[----:B------:R-:W-:Y:S01]  /*5c60*/  @P4 STG.E.U16 desc[UR54][R2.64+0xa0], R64 ;  /* 0x0000a04002004986 */ /* 0x000fe2000c101536 */
[----:B------:R-:W-:Y:S02]  /*5c70*/  ISETP.GT.AND P3, PT, R18, 0x59, PT ;  /* 0x000000591200780c */ /* 0x000fe40003f64270 */
[C---:B------:R-:W-:Y:S01]  /*5c80*/  ISETP.GT.AND P4, PT, R0.reuse, RZ, P2 ;  /* 0x000000ff0000720c */ /* 0x040fe20001784270 */
[----:B------:R-:W-:Y:S01]  /*5c90*/  @P5 STG.E.U16 desc[UR54][R2.64+0xa2], R65 ;  /* 0x0000a24102005986 */ /* 0x000fe2000c101536 */
[----:B------:R-:W-:-:S02]  /*5ca0*/  ISETP.GT.AND P5, PT, R0, RZ, P3 ;  /* 0x000000ff0000720c */ /* 0x000fc40001fa4270 */
[----:B------:R-:W-:Y:S02]  /*5cb0*/  F2FP.BF16.F32.PACK_AB R66, RZ, R66 ;  /* 0x00000042ff42723e */ /* 0x000fe400000010ff */
[----:B------:R-:W-:Y:S02]  /*5cc0*/  F2FP.BF16.F32.PACK_AB R67, RZ, R67 ;  /* 0x00000043ff43723e */ /* 0x000fe400000010ff */
[----:B------:R-:W-:Y:S01]  /*5cd0*/  F2FP.BF16.F32.PACK_AB R68, RZ, R68 ;  /* 0x00000044ff44723e */ /* 0x000fe200000010ff */
[----:B------:R-:W-:Y:S01]  /*5ce0*/  @P1 STG.E.U16 desc[UR54][R4.64+0xa0], R66 ;  /* 0x0000a04204001986 */ /* 0x000fe2000c101536 */
[C---:B------:R-:W-:Y:S02]  /*5cf0*/  ISETP.GT.AND P1, PT, R0.reuse, 0x8, P2 ;  /* 0x000000080000780c */ /* 0x040fe40001724270 */
[----:B------:R-:W-:Y:S01]  /*5d00*/  F2FP.BF16.F32.PACK_AB R69, RZ, R69 ;  /* 0x00000045ff45723e */ /* 0x000fe200000010ff */
[----:B------:R-:W-:Y:S01]  /*5d10*/  @P0 STG.E.U16 desc[UR54][R4.64+0xa2], R67 ;  /* 0x0000a24304000986 */ /* 0x000fe2000c101536 */
[----:B------:R-:W-:-:S02]  /*5d20*/  ISETP.GT.AND P2, PT, R0, 0x8, P3 ;  /* 0x000000080000780c */ /* 0x000fc40001f44270 */
[C---:B------:R-:W-:Y:S01]  /*5d30*/  ISETP.GT.AND P3, PT, R18.reuse, 0x60, PT ;  /* 0x000000601200780c */ /* 0x040fe20003f64270 */
[----:B------:R-:W-:Y:S01]  /*5d40*/  @P4 STG.E.U16 desc[UR54][R2.64+0xb0], R68 ;  /* 0x0000b04402004986 */ /* 0x000fe2000c101536 */
[----:B------:R-:W-:Y:S02]  /*5d50*/  ISETP.GT.AND P0, PT, R18, 0x61, PT ;  /* 0x000000611200780c */ /* 0x000fe40003f04270 */
[C---:B------:R-:W-:Y:S01]  /*5d60*/  ISETP.GT.AND P4, PT, R0.reuse, RZ, P3 ;  /* 0x000000ff0000720c */ /* 0x040fe20001f84270 */
[----:B------:R-:W-:Y:S01]  /*5d70*/  @P5 STG.E.U16 desc[UR54][R2.64+0xb2], R69 ;  /* 0x0000b24502005986 */ /* 0x000fe2000c101536 */
[----:B------:R-:W-:Y:S02]  /*5d80*/  ISETP.GT.AND P5, PT, R0, RZ, P0 ;  /* 0x000000ff0000720c */ /* 0x000fe400007a4270 */
[----:B------:R-:W-:Y:S02]  /*5d90*/  F2FP.BF16.F32.PACK_AB R70, RZ, R70 ;  /* 0x00000046ff46723e */ /* 0x000fe400000010ff */
[----:B------:R-:W-:-:S02]  /*5da0*/  F2FP.BF16.F32.PACK_AB R71, RZ, R71 ;  /* 0x00000047ff47723e */ /* 0x000fc400000010ff */
[----:B------:R-:W-:Y:S01]  /*5db0*/  F2FP.BF16.F32.PACK_AB R72, RZ, R72 ;  /* 0x00000048ff48723e */ /* 0x000fe200000010ff */
[----:B------:R-:W-:Y:S01]  /*5dc0*/  @P1 STG.E.U16 desc[UR54][R4.64+0xb0], R70 ;  /* 0x0000b04604001986 */ /* 0x000fe2000c101536 */
[----:B------:R-:W-:Y:S02]  /*5dd0*/  F2FP.BF16.F32.PACK_AB R73, RZ, R73 ;  /* 0x00000049ff49723e */ /* 0x000fe400000010ff */
[C---:B------:R-:W-:Y:S01]  /*5de0*/  ISETP.GT.AND P1, PT, R0.reuse, 0x8, P3 ;  /* 0x000000080000780c */ /* 0x040fe20001f24270 */
[----:B------:R-:W-:Y:S01]  /*5df0*/  @P2 STG.E.U16 desc[UR54][R4.64+0xb2], R71 ;  /* 0x0000b24704002986 */ /* 0x000fe2000c101536 */
[----:B------:R-:W-:Y:S02]  /*5e00*/  ISETP.GT.AND P0, PT, R0, 0x8, P0 ;  /* 0x000000080000780c */ /* 0x000fe40000704270 */
[----:B------:R-:W-:Y:S01]  /*5e10*/  F2FP.BF16.F32.PACK_AB R74, RZ, R74 ;  /* 0x0000004aff4a723e */ /* 0x000fe200000010ff */
[----:B------:R-:W-:Y:S01]  /*5e20*/  @P4 STG.E.U16 desc[UR54][R2.64+0xc0], R72 ;  /* 0x0000c04802004986 */ /* 0x000fe2000c101536 */
[----:B------:R-:W-:-:S02]  /*5e30*/  ISETP.GT.AND P4, PT, R18, 0x68, PT ;  /* 0x000000681200780c */ /* 0x000fc40003f84270 */
[----:B------:R-:W-:Y:S01]  /*5e40*/  F2FP.BF16.F32.PACK_AB R75, RZ, R75 ;  /* 0x0000004bff4b723e */ /* 0x000fe200000010ff */
[----:B------:R-:W-:Y:S01]  /*5e50*/  @P5 STG.E.U16 desc[UR54][R2.64+0xc2], R73 ;  /* 0x0000c24902005986 */ /* 0x000fe2000c101536 */
[----:B------:R-:W-:Y:S02]  /*5e60*/  ISETP.GT.AND P5, PT, R18, 0x69, PT ;  /* 0x000000691200780c */ /* 0x000fe40003fa4270 */
[C---:B------:R-:W-:Y:S01]  /*5e70*/  ISETP.GT.AND P2, PT, R0.reuse, RZ, P4 ;  /* 0x000000ff0000720c */ /* 0x040fe20002744270 */
[----:B------:R-:W-:Y:S01]  /*5e80*/  @P1 STG.E.U16 desc[UR54][R4.64+0xc0], R74 ;  /* 0x0000c04a04001986 */ /* 0x000fe2000c101536 */
[----:B------:R-:W-:Y:S02]  /*5e90*/  ISETP.GT.AND P6, PT, R0, RZ, P5 ;  /* 0x000000ff0000720c */ /* 0x000fe40002fc4270 */
[----:B------:R-:W-:Y:S01]  /*5ea0*/  F2FP.BF16.F32.PACK_AB R76, RZ, R76 ;  /* 0x0000004cff4c723e */ /* 0x000fe200000010ff */
[----:B------:R-:W-:Y:S01]  /*5eb0*/  @P0 STG.E.U16 desc[UR54][R4.64+0xc2], R75 ;  /* 0x0000c24b04000986 */ /* 0x000fe2000c101536 */
[----:B------:R-:W-:-:S02]  /*5ec0*/  F2FP.BF16.F32.PACK_AB R77, RZ, R77 ;  /* 0x0000004dff4d723e */ /* 0x000fc400000010ff */
[----:B------:R-:W-:Y:S02]  /*5ed0*/  ISETP.GT.AND P3, PT, R18, 0x70, PT ;  /* 0x000000701200780c */ /* 0x000fe40003f64270 */
[----:B------:R-:W-:Y:S02]  /*5ee0*/  ISETP.GT.AND P4, PT, R0, 0x8, P4 ;  /* 0x000000080000780c */ /* 0x000fe40002784270 */
[----:B------:R-:W-:Y:S01]  /*5ef0*/  F2FP.BF16.F32.PACK_AB R78, RZ, R78 ;  /* 0x0000004eff4e723e */ /* 0x000fe200000010ff */
[----:B------:R-:W-:Y:S01]  /*5f00*/  @P2 STG.E.U16 desc[UR54][R2.64+0xd0], R76 ;  /* 0x0000d04c02002986 */ /* 0x000fe2000c101536 */
[----:B------:R-:W-:Y:S02]  /*5f10*/  ISETP.GT.AND P2, PT, R18, 0x71, PT ;  /* 0x000000711200780c */ /* 0x000fe40003f44270 */
[----:B------:R-:W-:Y:S01]  /*5f20*/  F2FP.BF16.F32.PACK_AB R79, RZ, R79 ;  /* 0x0000004fff4f723e */ /* 0x000fe200000010ff */
[----:B------:R-:W-:Y:S01]  /*5f30*/  @P6 STG.E.U16 desc[UR54][R2.64+0xd2], R77 ;  /* 0x0000d24d02006986 */ /* 0x000fe2000c101536 */
[----:B------:R-:W-:-:S02]  /*5f40*/  ISETP.GT.AND P6, PT, R0, 0x8, P5 ;  /* 0x000000080000780c */ /* 0x000fc40002fc4270 */
[----:B------:R-:W-:Y:S02]  /*5f50*/  ISETP.GT.AND P5, PT, R0, RZ, P3 ;  /* 0x000000ff0000720c */ /* 0x000fe40001fa4270 */
[----:B------:R-:W-:Y:S01]  /*5f60*/  F2FP.BF16.F32.PACK_AB R80, RZ, R80 ;  /* 0x00000050ff50723e */ /* 0x000fe200000010ff */
[----:B------:R-:W-:Y:S01]  /*5f70*/  @P4 STG.E.U16 desc[UR54][R4.64+0xd0], R78 ;  /* 0x0000d04e04004986 */ /* 0x000fe2000c101536 */
[C---:B------:R-:W-:Y:S02]  /*5f80*/  ISETP.GT.AND P1, PT, R18.reuse, 0x78, PT ;  /* 0x000000781200780c */ /* 0x040fe40003f24270 */
[----:B------:R-:W-:Y:S02]  /*5f90*/  ISETP.GT.AND P0, PT, R18, 0x79, PT ;  /* 0x000000791200780c */ /* 0x000fe40003f04270 */
[C---:B------:R-:W-:Y:S02]  /*5fa0*/  ISETP.GT.AND P4, PT, R0.reuse, RZ, P2 ;  /* 0x000000ff0000720c */ /* 0x040fe40001784270 */
[C---:B------:R-:W-:Y:S01]  /*5fb0*/  ISETP.GT.AND P3, PT, R0.reuse, 0x8, P3 ;  /* 0x000000080000780c */ /* 0x040fe20001f64270 */
[----:B------:R-:W-:Y:S01]  /*5fc0*/  @P6 STG.E.U16 desc[UR54][R4.64+0xd2], R79 ;  /* 0x0000d24f04006986 */ /* 0x000fe2000c101536 */
[----:B------:R-:W-:-:S02]  /*5fd0*/  ISETP.GT.AND P2, PT, R0, 0x8, P2 ;  /* 0x000000080000780c */ /* 0x000fc40001744270 */
[C---:B------:R-:W-:Y:S01]  /*5fe0*/  ISETP.GT.AND P6, PT, R0.reuse, RZ, P0 ;  /* 0x000000ff0000720c */ /* 0x040fe200007c4270 */
[----:B------:R-:W-:Y:S01]  /*5ff0*/  @P5 STG.E.U16 desc[UR54][R2.64+0xe0], R80 ;  /* 0x0000e05002005986 */ /* 0x000fe2000c101536 */
[C---:B------:R-:W-:Y:S02]  /*6000*/  ISETP.GT.AND P5, PT, R0.reuse, RZ, P1 ;  /* 0x000000ff0000720c */ /* 0x040fe40000fa4270 */
[C---:B------:R-:W-:Y:S02]  /*6010*/  ISETP.GT.AND P1, PT, R0.reuse, 0x8, P1 ;  /* 0x000000080000780c */ /* 0x040fe40000f24270 */
[----:B------:R-:W-:Y:S02]  /*6020*/  F2FP.BF16.F32.PACK_AB R81, RZ, R81 ;  /* 0x00000051ff51723e */ /* 0x000fe400000010ff */
[----:B------:R-:W-:Y:S02]  /*6030*/  F2FP.BF16.F32.PACK_AB R82, RZ, R82 ;  /* 0x00000052ff52723e */ /* 0x000fe400000010ff */
[----:B------:R-:W-:Y:S01]  /*6040*/  F2FP.BF16.F32.PACK_AB R83, RZ, R83 ;  /* 0x00000053ff53723e */ /* 0x000fe200000010ff */
[----:B------:R-:W-:Y:S01]  /*6050*/  @P4 STG.E.U16 desc[UR54][R2.64+0xe2], R81 ;  /* 0x0000e25102004986 */ /* 0x000fe2000c101536 */
[----:B------:R-:W-:-:S02]  /*6060*/  ISETP.GT.AND P0, PT, R0, 0x8, P0 ;  /* 0x000000080000780c */ /* 0x000fc40000704270 */
[----:B------:R-:W-:Y:S01]  /*6070*/  F2FP.BF16.F32.PACK_AB R84, RZ, R84 ;  /* 0x00000054ff54723e */ /* 0x000fe200000010ff */
[----:B------:R-:W-:Y:S01]  /*6080*/  @P3 STG.E.U16 desc[UR54][R4.64+0xe0], R82 ;  /* 0x0000e05204003986 */ /* 0x000fe2000c101536 */
[----:B------:R-:W-:Y:S02]  /*6090*/  F2FP.BF16.F32.PACK_AB R85, RZ, R85 ;  /* 0x00000055ff55723e */ /* 0x000fe400000010ff */
[----:B------:R-:W-:Y:S01]  /*60a0*/  F2FP.BF16.F32.PACK_AB R86, RZ, R86 ;  /* 0x00000056ff56723e */ /* 0x000fe200000010ff */
[----:B------:R-:W-:Y:S01]  /*60b0*/  @P2 STG.E.U16 desc[UR54][R4.64+0xe2], R83 ;  /* 0x0000e25304002986 */ /* 0x000fe2000c101536 */
[----:B------:R-:W-:-:S03]  /*60c0*/  F2FP.BF16.F32.PACK_AB R87, RZ, R87 ;  /* 0x00000057ff57723e */ /* 0x000fc600000010ff */
[----:B------:R-:W-:Y:S04]  /*60d0*/  @P5 STG.E.U16 desc[UR54][R2.64+0xf0], R84 ;  /* 0x0000f05402005986 */ /* 0x000fe8000c101536 */
[----:B------:R0:W-:Y:S02]  /*60e0*/  @P6 STG.E.U16 desc[UR54][R2.64+0xf2], R85 ;  /* 0x0000f25502006986 */ /* 0x0001e4000c101536 */
[----:B0-----:R-:W-:Y:S02]  /*60f0*/  @P1 IMAD.MOV.U32 R2, RZ, RZ, R4 ;  /* 0x000000ffff021224 */ /* 0x001fe400078e0004 */
[----:B------:R-:W-:-:S05]  /*6100*/  @P1 IMAD.MOV.U32 R3, RZ, RZ, R5 ;  /* 0x000000ffff031224 */ /* 0x000fca00078e0005 */
[----:B------:R0:W-:Y:S04]  /*6110*/  @P1 STG.E.U16 desc[UR54][R2.64+0xf0], R86 ;  /* 0x0000f05602001986 */ /* 0x0001e8000c101536 */
[----:B------:R0:W-:Y:S02]  /*6120*/  @P0 STG.E.U16 desc[UR54][R4.64+0xf2], R87 ;  /* 0x0000f25704000986 */ /* 0x0001e4000c101536 */
.L_x_157:
[----:B------:R-:W-:Y:S05]  /*6130*/  BSYNC B0 ;  /* 0x0000000000007941 */ /* 0x000fea0003800000 */
.L_x_31:
[----:B0-----:R-:W-:Y:S01]  /*6140*/  IMAD.U32 R2, RZ, RZ, UR52 ;  /* 0x00000034ff027e24 */ /* 0x001fe2000f8e00ff */
[----:B------:R-:W-:Y:S01]  /*6150*/  ULDC.64 UR4, c[0x0][0x650] ;  /* 0x0001940000047ab9 */ /* 0x000fe20000000a00 */
[----:B------:R-:W-:Y:S01]  /*6160*/  IMAD.U32 R3, RZ, RZ, UR53 ;  /* 0x00000035ff037e24 */ /* 0x000fe2000f8e00ff */
[----:B------:R0:W-:Y:S01]  /*6170*/  SYNCS.ARRIVE.TRANS64.A1T0 RZ, [R96+UR50], RZ ;  /* 0x000000ff60ff79a7 */ /* 0x0001e20008100032 */
[----:B------:R-:W-:Y:S01]  /*6180*/  PRMT R0, RZ, 0x7610, R0 ;  /* 0x00007610ff007816 */ /* 0x000fe20000000000 */
[----:B------:R-:W-:Y:S01]  /*6190*/  IMAD.MOV.U32 R18, RZ, RZ, -0x1 ;  /* 0xffffffffff127424 */ /* 0x000fe200078e00ff */
[----:B------:R-:W-:Y:S01]  /*61a0*/  LEA R16, P0, R2, R16, 0x1 ;  /* 0x0000001002107211 */ /* 0x000fe200078008ff */
[----:B------:R-:W-:Y:S02]  /*61b0*/  IMAD.MOV.U32 R2, RZ, RZ, -0x1 ;  /* 0xffffffffff027424 */ /* 0x000fe400078e00ff */
[----:B------:R-:W-:Y:S01]  /*61c0*/  IMAD.MOV.U32 R19, RZ, RZ, -0x1 ;  /* 0xffffffffff137424 */ /* 0x000fe200078e00ff */
[----:B------:R-:W-:-:S02]  /*61d0*/  IADD3.X R17, R17, UR41, RZ, P0, !PT ;  /* 0x0000002911117c10 */ /* 0x000fc400087fe4ff */
[----:B------:R-:W-:-:S04]  /*61e0*/  ISETP.GE.U32.AND P0, PT, R16, UR4, PT ;  /* 0x0000000410007c0c */ /* 0x000fc8000bf06070 */
[----:B------:R-:W-:-:S13]  /*61f0*/  ISETP.GE.U32.AND.EX P0, PT, R17, UR5, PT, P0 ;  /* 0x0000000511007c0c */ /* 0x000fda000bf06100 */
[----:B0-----:R-:W-:Y:S05]  /*6200*/  @P0 BRA `(.L_x_158) ;  /* 0x0000000400700947 */ /* 0x001fea0003800000 */
[----:B------:R-:W0:Y:S01]  /*6210*/  S2UR UR7, SR_CTAID.X ;  /* 0x00000000000779c3 */ /* 0x000e220000002500 */
[----:B------:R-:W-:Y:S01]  /*6220*/  ULDC.64 UR4, c[0x0][0x628] ;  /* 0x00018a0000047ab9 */ /* 0x000fe20000000a00 */
[----:B------:R-:W-:Y:S01]  /*6230*/  ULDC UR6, c[0x0][0x150] ;  /* 0x0000540000067ab9 */ /* 0x000fe20000000800 */
[----:B------:R-:W-:Y:S01]  /*6240*/  ISETP.NE.U32.AND P0, PT, RZ, UR4, PT ;  /* 0x00000004ff007c0c */ /* 0x000fe2000bf05070 */
[----:B------:R-:W-:Y:S01]  /*6250*/  ULDC UR15, c[0x0][0x630] ;  /* 0x00018c00000f7ab9 */ /* 0x000fe20000000800 */
[C---:B------:R-:W-:Y:S02]  /*6260*/  R2UR UR17, R16.reuse ;  /* 0x00000000101172ca */ /* 0x040fe400000e0000 */
[----:B------:R-:W-:Y:S01]  /*6270*/  ISETP.NE.AND.EX P0, PT, RZ, UR5, PT, P0 ;  /* 0x00000005ff007c0c */ /* 0x000fe2000bf05300 */
[----:B------:R-:W1:Y:S01]  /*6280*/  S2UR UR16, SR_CTAID.Y ;  /* 0x00000000001079c3 */ /* 0x000e620000002600 */
[----:B------:R-:W-:Y:S02]  /*6290*/  R2UR UR12, R16 ;  /* 0x00000000100c72ca */ /* 0x000fe400000e0000 */
[----:B------:R-:W-:-:S02]  /*62a0*/  R2UR UR13, R17 ;  /* 0x00000000110d72ca */ /* 0x000fc400000e0000 */
[----:B0-----:R-:W-:-:S05]  /*62b0*/  I2FP.F32.U32 R0, UR7 ;  /* 0x0000000700007c45 */ /* 0x001fca0008201000 */
[----:B------:R-:W-:Y:S01]  /*62c0*/  FMUL R0, R0, UR6 ;  /* 0x0000000600007c20 */ /* 0x000fe20008400000 */
[----:B------:R-:W-:Y:S01]  /*62d0*/  ULDC UR6, c[0x0][0x154] ;  /* 0x0000550000067ab9 */ /* 0x000fe20000000800 */
[----:B-1----:R-:W-:-:S04]  /*62e0*/  I2FP.F32.U32 R2, UR16 ;  /* 0x0000001000027c45 */ /* 0x002fc80008201000 */
[----:B------:R-:W0:Y:S01]  /*62f0*/  F2I.U32.TRUNC.NTZ R0, R0 ;  /* 0x0000000000007305 */ /* 0x000e22000020f000 */
[----:B------:R-:W-:Y:S01]  /*6300*/  FMUL R2, R2, UR6 ;  /* 0x0000000602027c20 */ /* 0x000fe20008400000 */
[----:B------:R-:W-:Y:S06]  /*6310*/  @!P0 BRA `(.L_x_159) ;  /* 0x0000000000308947 */ /* 0x000fec0003800000 */
        /* <DEDUP_REMOVED lines=12> */
.L_x_159:
[----:B------:R-:W-:Y:S01]  /*63e0*/  USHF.R.U64 UR6, UR12, UR15, UR13 ;  /* 0x0000000f0c067299 */ /* 0x000fe2000800120d */
[----:B------:R-:W-:Y:S01]  /*63f0*/  R2UR UR5, R17 ;  /* 0x00000000110572ca */ /* 0x000fe200000e0000 */
[----:B------:R-:W-:Y:S01]  /*6400*/  USHF.R.U32.HI UR4, URZ, UR15, UR13 ;  /* 0x0000000f3f047299 */ /* 0x000fe2000801160d */
[----:B------:R-:W1:Y:S01]  /*6410*/  F2I.U32.TRUNC.NTZ R2, R2 ;  /* 0x0000000200027305 */ /* 0x000e62000020f000 */
[----:B------:R-:W-:Y:S01]  /*6420*/  UIADD3 UR9, UP0, URZ, -UR6, URZ ;  /* 0x800000063f097290 */ /* 0x000fe2000ff1e03f */
[----:B------:R-:W-:Y:S01]  /*6430*/  ULDC.64 UR10, c[0x0][0x620] ;  /* 0x00018800000a7ab9 */ /* 0x000fe20000000a00 */
[----:B------:R-:W-:Y:S02]  /*6440*/  ULDC UR14, c[0x0][0x608] ;  /* 0x00018200000e7ab9 */ /* 0x000fe40000000800 */
[----:B------:R-:W-:Y:S01]  /*6450*/  UIADD3.X UR4, URZ, ~UR4, URZ, UP0, !UPT ;  /* 0x800000043f047290 */ /* 0x000fe200087fe43f */
[----:B------:R-:W-:Y:S01]  /*6460*/  ULDC UR15, c[0x0][0x658] ;  /* 0x00019600000f7ab9 */ /* 0x000fe20000000800 */
[----:B------:R-:W-:-:S02]  /*6470*/  ULDC UR12, c[0x0][0x144] ;  /* 0x00005100000c7ab9 */ /* 0x000fc40000000800 */
[----:B------:R-:W-:Y:S01]  /*6480*/  UIMAD UR8, UR4, UR10, URZ ;  /* 0x0000000a040872a4 */ /* 0x000fe2000f8e023f */
[----:B------:R-:W-:Y:S02]  /*6490*/  ULDC UR22, c[0x0][0x148] ;  /* 0x0000520000167ab9 */ /* 0x000fe40000000800 */
[----:B------:R-:W-:Y:S01]  /*64a0*/  UMOV UR4, UR17 ;  /* 0x0000001100047c82 */ /* 0x000fe20008000000 */
[----:B------:R-:W-:Y:S02]  /*64b0*/  UIMAD UR8, UR9, UR11, UR8 ;  /* 0x0000000b090872a4 */ /* 0x000fe4000f8e0208 */
[----:B------:R-:W-:Y:S01]  /*64c0*/  UIMAD.WIDE.U32 UR4, UR9, UR10, UR4 ;  /* 0x0000000a090472a5 */ /* 0x000fe2000f8e0004 */
[----:B0-----:R-:W-:Y:S01]  /*64d0*/  R2UR UR9, R0 ;  /* 0x00000000000972ca */ /* 0x001fe200000e0000 */
[----:B------:R-:W-:Y:S01]  /*64e0*/  ULDC UR20, c[0x0][0x648] ;  /* 0x0001920000147ab9 */ /* 0x000fe20000000800 */
[----:B-1----:R-:W-:Y:S01]  /*64f0*/  R2UR UR13, R2 ;  /* 0x00000000020d72ca */ /* 0x002fe200000e0000 */
[----:B------:R-:W-:Y:S01]  /*6500*/  UIADD3 UR8, UR5, UR8, URZ ;  /* 0x0000000805087290 */ /* 0x000fe2000fffe03f */
[----:B------:R-:W-:-:S02]  /*6510*/  ULDC UR21, c[0x0][0x638] ;  /* 0x00018e0000157ab9 */ /* 0x000fc40000000800 */
[----:B------:R-:W-:Y:S02]  /*6520*/  ULDC UR5, c[0x0][0x618] ;  /* 0x0001860000057ab9 */ /* 0x000fe40000000800 */
[----:B------:R-:W-:Y:S02]  /*6530*/  USHF.R.U64 UR10, UR4, UR5, UR8 ;  /* 0x00000005040a7299 */ /* 0x000fe40008001208 */
[----:B------:R-:W-:-:S03]  /*6540*/  USHF.R.U32.HI UR8, URZ, UR5, UR8 ;  /* 0x000000053f087299 */ /* 0x000fc60008011608 */
[----:B------:R-:W-:Y:S01]  /*6550*/  ULDC.64 UR4, c[0x0][0x640] ;  /* 0x0001900000047ab9 */ /* 0x000fe20000000a00 */
[----:B------:R-:W-:Y:S01]  /*6560*/  USHF.R.U64 UR11, UR10, UR14, UR8 ;  /* 0x0000000e0a0b7299 */ /* 0x000fe20008001208 */
[----:B------:R-:W-:Y:S01]  /*6570*/  ISETP.NE.U32.AND P0, PT, RZ, UR4, PT ;  /* 0x00000004ff007c0c */ /* 0x000fe2000bf05070 */
[----:B------:R-:W-:Y:S02]  /*6580*/  USHF.R.U32.HI UR8, URZ, UR14, UR8 ;  /* 0x0000000e3f087299 */ /* 0x000fe40008011608 */
[----:B------:R-:W-:Y:S01]  /*6590*/  UIADD3 UR9, -UR9, URZ, URZ ;  /* 0x0000003f09097290 */ /* 0x000fe2000fffe13f */
[----:B------:R-:W-:Y:S01]  /*65a0*/  ISETP.NE.AND.EX P0, PT, RZ, UR5, PT, P0 ;  /* 0x00000005ff007c0c */ /* 0x000fe2000bf05300 */
[----:B------:R-:W-:Y:S02]  /*65b0*/  USHF.R.U64 UR17, UR11, UR15, UR8 ;  /* 0x0000000f0b117299 */ /* 0x000fe40008001208 */
[----:B------:R-:W-:Y:S02]  /*65c0*/  UIADD3 UR18, -UR13, URZ, URZ ;  /* 0x0000003f0d127290 */ /* 0x000fe4000fffe13f */
[----:B------:R-:W-:-:S02]  /*65d0*/  USHF.R.U32.HI UR15, URZ, UR15, UR8 ;  /* 0x0000000f3f0f7299 */ /* 0x000fc40008011608 */
[----:B------:R-:W-:Y:S01]  /*65e0*/  UIMAD UR19, UR12, UR9, UR7 ;  /* 0x000000090c1372a4 */ /* 0x000fe2000f8e0207 */
[----:B------:R-:W-:-:S05]  /*65f0*/  UMOV UR14, UR17 ;  /* 0x00000011000e7c82 */ /* 0x000fca0008000000 */
[----:B------:R-:W-:Y:S06]  /*6600*/  @!P0 BRA `(.L_x_160) ;  /* 0x0000000000288947 */ /* 0x000fec0003800000 */
        /* <DEDUP_REMOVED lines=10> */
.L_x_160:
        /* <DEDUP_REMOVED lines=9> */
[----:B------:R-:W-:Y:S01]  /*6740*/  UIMAD UR5, UR7, UR21, UR17 ;  /* 0x00000015070572a4 */ /* 0x000fe2000f8e0211 */
[----:B------:R-:W-:Y:S02]  /*6750*/  ULDC UR8, c[0x0][0x600] ;  /* 0x0001800000087ab9 */ /* 0x000fe40000000800 */
[----:B------:R-:W-:Y:S01]  /*6760*/  ULDC UR7, c[0x0][0x610] ;  /* 0x0001840000077ab9 */ /* 0x000fe20000000800 */
[----:B------:R-:W-:Y:S02]  /*6770*/  UIMAD UR5, UR5, UR8, UR10 ;  /* 0x00000008050572a4 */ /* 0x000fe4000f8e020a */
[----:B------:R-:W-:-:S04]  /*6780*/  UIMAD UR4, UR4, UR7, UR19 ;  /* 0x00000007040472a4 */ /* 0x000fc8000f8e0213 */
[----:B------:R-:W-:Y:S02]  /*6790*/  USEL UR7, UR5, UR4, !UP0 ;  /* 0x0000000405077287 */ /* 0x000fe4000c000000 */
[----:B------:R-:W-:-:S04]  /*67a0*/  USEL UR4, UR4, UR5, !UP0 ;  /* 0x0000000504047287 */ /* 0x000fc8000c000000 */
[----:B------:R-:W-:Y:S02]  /*67b0*/  IMAD.U32 R2, RZ, RZ, UR7 ;  /* 0x00000007ff027e24 */ /* 0x000fe4000f8e00ff */
[----:B------:R-:W-:-:S07]  /*67c0*/  IMAD.U32 R18, RZ, RZ, UR4 ;  /* 0x00000004ff127e24 */ /* 0x000fce000f8e00ff */
.L_x_158:
[----:B------:R-:W-:Y:S01]  /*67d0*/  UIADD3 UR45, UR40, UR45, URZ ;  /* 0x0000002d282d7290 */ /* 0x000fe2000fffe03f */
[----:B------:R-:W-:Y:S02]  /*67e0*/  LOP3.LUT P0, RZ, R0, 0xff, RZ, 0xc0, !PT ;  /* 0x000000ff00ff7812 */ /* 0x000fe4000780c0ff */
[----:B------:R-:W-:Y:S01]  /*67f0*/  LOP3.LUT R98, R98, 0x1, RZ, 0x3c, !PT ;  /* 0x0000000162627812 */ /* 0x000fe200078e3cff */
[----:B------:R-:W-:Y:S02]  /*6800*/  USHF.R.U32.HI UR4, URZ, 0x2, UR45 ;  /* 0x000000023f047899 */ /* 0x000fe4000801162d */
[----:B------:R-:W-:Y:S02]  /*6810*/  UISETP.GT.U32.AND UP0, UPT, UR45, 0x3, UPT ;  /* 0x000000032d00788c */ /* 0x000fe4000bf04070 */
[----:B------:R-:W-:Y:S02]  /*6820*/  ULOP3.LUT UR4, UR4, 0x1, URZ, 0xc0, !UPT ;  /* 0x0000000104047892 */ /* 0x000fe4000f8ec03f */
[----:B------:R-:W-:-:S02]  /*6830*/  UISETP.LT.U32.AND UP0, UPT, UR40, 0x4, UP0 ;  /* 0x000000042800788c */ /* 0x000fc40008701070 */
[----:B------:R-:W-:Y:S02]  /*6840*/  UISETP.NE.U32.AND UP1, UPT, UR4, 0x1, UPT ;  /* 0x000000010400788c */ /* 0x000fe4000bf25070 */
[----:B------:R-:W-:Y:S02]  /*6850*/  USEL UR5, URZ, 0x1, !UP0 ;  /* 0x000000013f057887 */ /* 0x000fe4000c000000 */
[----:B------:R-:W-:Y:S02]  /*6860*/  UISETP.GT.U32.AND UP1, UPT, UR40, 0x3, !UP1 ;  /* 0x000000032800788c */ /* 0x000fe4000cf24070 */
[----:B------:R-:W-:Y:S02]  /*6870*/  ULOP3.LUT UR45, UR45, 0x3, URZ, 0xc0, !UPT ;  /* 0x000000032d2d7892 */ /* 0x000fe4000f8ec03f */
[----:B------:R-:W-:-:S04]  /*6880*/  USEL UR4, URZ, 0x1, !UP1 ;  /* 0x000000013f047887 */ /* 0x000fc8000c800000 */
[----:B------:R-:W-:Y:S01]  /*6890*/  ULOP3.LUT UR48, UR4, UR48, UR5, 0x96, !UPT ;  /* 0x0000003004307292 */ /* 0x000fe2000f8e9605 */
[----:B------:R-:W-:Y:S11]  /*68a0*/  @P0 BRA `(.L_x_161) ;  /* 0xffffffac005c0947 */ /* 0x000ff6000383ffff */
[----:B------:R-:W-:Y:S05]  /*68b0*/  EXIT ;  /* 0x000000000000794d */ /* 0x000fea0003800000 */
.L_x_12:
[----:B------:R-:W-:-:S08]  /*68c0*/  ISETP.NE.AND P0, PT, RZ, UR8, PT ;  /* 0x00000008ff007c0c */ /* 0x000fd0000bf05270 */
[----:B-----5:R-:W0:-:S00]  /*68d0*/  USETMAXREG.DEALLOC.CTAPOOL 0x28 ;  /* 0x00000028000079c8 */ /* 0x020e0000080e0500 */
[----:B------:R-:W-:Y:S05]  /*68e0*/  @P0 EXIT ;  /* 0x000000000000094d */ /* 0x000fea0003800000 */
[----:B0-----:R-:W-:Y:S01]  /*68f0*/  LOP3.LUT P0, RZ, R0, 0xff, RZ, 0xc0, !PT ;  /* 0x000000ff00ff7812 */ /* 0x001fe2000780c0ff */
[----:B------:R-:W-:Y:S02]  /*6900*/  IMAD.MOV.U32 R8, RZ, RZ, 0x1 ;  /* 0x00000001ff087424 */ /* 0x000fe400078e00ff */
[----:B------:R-:W-:-:S10]  /*6910*/  IMAD.MOV.U32 R0, RZ, RZ, RZ ;  /* 0x000000ffff007224 */ /* 0x000fd400078e00ff */
[----:B------:R-:W-:Y:S05]  /*6920*/  @!P0 BRA `(.L_x_162) ;  /* 0x0000000c00148947 */ /* 0x000fea0003800000 */
[----:B------:R-:W-:Y:S01]  /*6930*/  LOP3.LUT P0, RZ, R4, 0x1f, RZ, 0xc0, !PT ;  /* 0x0000001f04ff7812 */ /* 0x000fe2000780c0ff */
[----:B------:R-:W-:Y:S01]  /*6940*/  ULDC UR5, c[0x0][0x658] ;  /* 0x0001960000057ab9 */ /* 0x000fe20000000800 */
[----:B------:R-:W-:Y:S01]  /*6950*/  UMOV UR6, 0xffffffff ;  /* 0xffffffff00067882 */ /* 0x000fe20000000000 */
[----:B------:R-:W-:Y:S01]  /*6960*/  BSSY B0, `(.L_x_162) ;  /* 0x00000c1000007945 */ /* 0x000fe20003800000 */
[----:B------:R-:W-:Y:S01]  /*6970*/  USHF.L.U32 UR6, UR6, UR5, URZ ;  /* 0x0000000506067299 */ /* 0x000fe2000800063f */
[C---:B------:R-:W-:Y:S01]  /*6980*/  ISETP.NE.AND P3, PT, R3.reuse, RZ, PT ;  /* 0x000000ff0300720c */ /* 0x040fe20003f65270 */
[----:B------:R-:W-:Y:S01]  /*6990*/  IMAD.MOV.U32 R9, RZ, RZ, 0x1 ;  /* 0x00000001ff097424 */ /* 0x000fe200078e00ff */
[----:B------:R-:W-:Y:S01]  /*69a0*/  ISETP.NE.OR P0, PT, R3, RZ, !P0 ;  /* 0x000000ff0300720c */ /* 0x000fe20004705670 */
[----:B------:R-:W-:Y:S01]  /*69b0*/  IMAD.MOV.U32 R8, RZ, RZ, 0x1 ;  /* 0x00000001ff087424 */ /* 0x000fe200078e00ff */
[----:B------:R-:W-:Y:S01]  /*69c0*/  ULDC UR4, c[0x0][0x600] ;  /* 0x0001800000047ab9 */ /* 0x000fe20000000800 */
[----:B------:R-:W-:Y:S01]  /*69d0*/  IMAD.MOV.U32 R0, RZ, RZ, RZ ;  /* 0x000000ffff007224 */ /* 0x000fe200078e00ff */
[----:B------:R-:W-:Y:S01]  /*69e0*/  UMOV UR7, 0x1 ;  /* 0x0000000100077882 */ /* 0x000fe20000000000 */
[----:B------:R-:W-:-:S02]  /*69f0*/  UIADD3 UR19, UR39, 0x1, URZ ;  /* 0x0000000127137890 */ /* 0x000fc4000fffe03f */
[----:B------:R-:W-:Y:S02]  /*6a00*/  ULOP3.LUT UR22, UR36, 0x2, URZ, 0xfc, !UPT ;  /* 0x0000000224167892 */ /* 0x000fe4000f8efc3f */
[----:B------:R-:W-:Y:S02]  /*6a10*/  UIADD3 UR4, UR4, -0x1, URZ ;  /* 0xffffffff04047890 */ /* 0x000fe4000fffe03f */
[----:B------:R-:W-:Y:S02]  /*6a20*/  USHF.L.U32 UR5, UR7, UR5, URZ ;  /* 0x0000000507057299 */ /* 0x000fe4000800063f */
[----:B------:R-:W-:Y:S01]  /*6a30*/  ULOP3.LUT UR6, URZ, UR6, URZ, 0x33, !UPT ;  /* 0x000000063f067292 */ /* 0x000fe2000f8e333f */
[----:B------:R-:W-:-:S11]  /*6a40*/  ULDC.64 UR20, c[0x0][0x198] ;  /* 0x0000660000147ab9 */ /* 0x000fd60000000a00 */
.L_x_174:
[----:B------:R-:W-:-:S03]  /*6a50*/  UMOV UR7, 0xffffffff ;  /* 0xffffffff00077882 */ /* 0x000fc60000000000 */
[----:B------:R-:W-:Y:S05]  /*6a60*/  BRA.DIV UR7, `(.L_x_163) ;  /* 0x0000000e07dc7947 */ /* 0x000fea000b800000 */
[----:B------:R-:W-:-:S13]  /*6a70*/  ELECT P6, URZ, PT ;  /* 0x00000000003f782f */ /* 0x000fda00038c0000 */
.L_x_187:
[----:B------:R-:W0:Y:S01]  /*6a80*/  LDC R3, c[0x0][0x28c] ;  /* 0x0000a300ff037b82 */ /* 0x000e220000000800 */
[----:B------:R-:W-:Y:S01]  /*6a90*/  BSSY B1, `(.L_x_164) ;  /* 0x0000038000017945 */ /* 0x000fe20003800000 */
[----:B0-----:R-:W-:-:S13]  /*6aa0*/  ISETP.LT.OR P6, PT, R3, 0x1, !P6 ;  /* 0x000000010300780c */ /* 0x001fda00077c1670 */
[----:B------:R-:W-:Y:S05]  /*6ab0*/  @P6 BRA `(.L_x_165) ;  /* 0x0000000000d46947 */ /* 0x000fea0003800000 */
[----:B------:R-:W-:Y:S02]  /*6ac0*/  IMAD.SHL.U32 R6, R2, 0x80, RZ ;  /* 0x0000008002067824 */ /* 0x000fe400078e00ff */
[----:B------:R-:W-:Y:S02]  /*6ad0*/  IMAD.SHL.U32 R18, R18, 0x40, RZ ;  /* 0x0000004012127824 */ /* 0x000fe400078e00ff */
[----:B------:R-:W-:Y:S02]  /*6ae0*/  IMAD.MOV.U32 R11, RZ, RZ, RZ ;  /* 0x000000ffff0b7224 */ /* 0x000fe400078e00ff */
[----:B------:R-:W-:Y:S02]  /*6af0*/  IMAD.U32 R12, RZ, RZ, UR19 ;  /* 0x00000013ff0c7e24 */ /* 0x000fe4000f8e00ff */
[----:B------:R-:W-:Y:S02]  /*6b00*/  IMAD.MOV.U32 R2, RZ, RZ, R8 ;  /* 0x000000ffff027224 */ /* 0x000fe400078e0008 */
[----:B------:R-:W-:-:S07]  /*6b10*/  IMAD.MOV.U32 R3, RZ, RZ, R0 ;  /* 0x000000ffff037224 */ /* 0x000fce00078e0000 */
.L_x_169:
[----:B------:R-:W0:Y:S01]  /*6b20*/  S2R R5, SR_CgaCtaId ;  /* 0x0000000000057919 */ /* 0x000e220000008800 */
[----:B------:R-:W-:-:S04]  /*6b30*/  MOV R4, 0x400 ;  /* 0x0000040000047802 */ /* 0x000fc80000000f00 */
[----:B0-----:R-:W-:Y:S02]  /*6b40*/  LEA R10, R5, R4, 0x18 ;  /* 0x00000004050a7211 */ /* 0x001fe400078ec0ff */
[----:B------:R-:W-:Y:S01]  /*6b50*/  SHF.L.U32 R4, R2, 0x1f, RZ ;  /* 0x0000001f02047819 */ /* 0x000fe200000006ff */
[----:B------:R-:W0:Y:S02]  /*6b60*/  @!P3 LDC R5, c[0x0][0x500] ;  /* 0x00014000ff05bb82 */ /* 0x000e240000000800 */
[----:B------:R-:W-:-:S04]  /*6b70*/  IMAD R7, R3, 0x8, R10 ;  /* 0x0000000803077824 */ /* 0x000fc800078e020a */
[----:B------:R-:W1:Y:S02]  /*6b80*/  SYNCS.PHASECHK.TRANS64.TRYWAIT P1, [R7+URZ+0x20], R4 ;  /* 0x00002004070075a7 */ /* 0x000e64000802017f */
[----:B-1----:R-:W-:Y:S05]  /*6b90*/  @!P1 BRA `(.L_x_166) ;  /* 0x0000000c00b09947 */ /* 0x002fea0003800000 */
.L_x_188:
[----:B------:R-:W-:Y:S01]  /*6ba0*/  UPRMT UR7, UR22, 0x9910, URZ ;  /* 0x0000991016077896 */ /* 0x000fe2000800003f */
[----:B0-----:R0:W-:Y:S03]  /*6bb0*/  @!P3 SYNCS.ARRIVE.TRANS64 RZ, [R7+URZ], R5 ;  /* 0x0000000507ffb9a7 */ /* 0x0011e6000800003f */
[----:B------:R-:W-:-:S06]  /*6bc0*/  UISETP.NE.AND UP0, UPT, UR7, 0x2, UPT ;  /* 0x000000020700788c */ /* 0x000fcc000bf05270 */
[----:B------:R-:W-:-:S13]  /*6bd0*/  PLOP3.LUT P1, PT, PT, PT, UP0, 0x80, 0x0 ;  /* 0x000000000000781c */ /* 0x000fda0003f2f008 */
[----:B0-----:R-:W-:Y:S05]  /*6be0*/  @P1 BRA `(.L_x_167) ;  /* 0x0000000000041947 */ /* 0x001fea0003800000 */
[----:B------:R-:W-:Y:S01]  /*6bf0*/  BPT.TRAP 0x1 ;  /* 0x000000040000795c */ /* 0x000fe20000300000 */
.L_x_167:
[----:B------:R-:W-:Y:S05]  /*6c00*/  @P0 BRA `(.L_x_168) ;  /* 0x0000000000040947 */ /* 0x000fea0003800000 */
[----:B------:R-:W-:Y:S01]  /*6c10*/  BPT.TRAP 0x1 ;  /* 0x000000040000795c */ /* 0x000fe20000300000 */
.L_x_168:
[--C-:B-1----:R-:W-:Y:S01]  /*6c20*/  IMAD R4, R3, 0x2000, R10.reuse ;  /* 0x0000200003047824 */ /* 0x102fe200078e020a */
[----:B------:R-:W-:Y:S01]  /*6c30*/  R2UR UR9, R7 ;  /* 0x00000000070972ca */ /* 0x000fe200000e0000 */
[C---:B------:R-:W-:Y:S01]  /*6c40*/  IMAD R10, R3.reuse, 0x4000, R10 ;  /* 0x00004000030a7824 */ /* 0x040fe200078e020a */
[----:B------:R-:W-:Y:S01]  /*6c50*/  UIADD3 UR14, UP0, UR20, 0xf0, URZ ;  /* 0x000000f0140e7890 */ /* 0x000fe2000ff1e03f */
[----:B------:R-:W-:Y:S01]  /*6c60*/  VIADD R12, R12, 0xffffffff ;  /* 0xffffffff0c0c7836 */ /* 0x000fe20000000000 */
[----:B------:R-:W-:Y:S01]  /*6c70*/  R2UR UR7, R4 ;  /* 0x00000000040772ca */ /* 0x000fe200000e0000 */
[----:B------:R-:W-:Y:S01]  /*6c80*/  UIADD3 UR24, UP1, UR20, 0x1f0, URZ ;  /* 0x000001f014187890 */ /* 0x000fe2000ff3e03f */
[----:B------:R-:W-:Y:S01]  /*6c90*/  R2UR UR8, R10 ;  /* 0x000000000a0872ca */ /* 0x000fe200000e0000 */
[----:B------:R-:W-:Y:S01]  /*6ca0*/  UIADD3.X UR15, URZ, UR21, URZ, UP0, !UPT ;  /* 0x000000153f0f7290 */ /* 0x000fe200087fe43f */
[----:B------:R-:W-:Y:S01]  /*6cb0*/  R2UR UR11, R18 ;  /* 0x00000000120b72ca */ /* 0x000fe200000e0000 */
[----:B------:R-:W-:Y:S01]  /*6cc0*/  VIADD R3, R3, 0x1 ;  /* 0x0000000103037836 */ /* 0x000fe20000000000 */
[----:B------:R-:W-:Y:S01]  /*6cd0*/  R2UR UR10, R11 ;  /* 0x000000000b0a72ca */ /* 0x000fe200000e0000 */
[----:B------:R-:W-:Y:S01]  /*6ce0*/  UIADD3.X UR25, URZ, UR21, URZ, UP1, !UPT ;  /* 0x000000153f197290 */ /* 0x000fe20008ffe43f */
[----:B------:R-:W-:Y:S01]  /*6cf0*/  R2UR UR12, R19 ;  /* 0x00000000130c72ca */ /* 0x000fe200000e0000 */
[----:B------:R-:W-:Y:S01]  /*6d00*/  UMOV UR16, 0x0 ;  /* 0x0000000000107882 */ /* 0x000fe20000000000 */
[----:B------:R-:W-:Y:S01]  /*6d10*/  R2UR UR18, R6 ;  /* 0x00000000061272ca */ /* 0x000fe200000e0000 */
[----:B------:R-:W-:Y:S01]  /*6d20*/  UMOV UR17, 0x10000000 ;  /* 0x1000000000117882 */ /* 0x000fe20000000000 */
[----:B------:R-:W-:Y:S01]  /*6d30*/  ISETP.GT.AND P2, PT, R12, 0x1, PT ;  /* 0x000000010c00780c */ /* 0x000fe20003f44270 */
[----:B------:R-:W-:Y:S01]  /*6d40*/  UIADD3 UR7, UR7, 0x180, URZ ;  /* 0x0000018007077890 */ /* 0x000fe2000fffe03f */
[----:B------:R-:W-:Y:S01]  /*6d50*/  ISETP.NE.AND P1, PT, R3, 0x4, PT ;  /* 0x000000040300780c */ /* 0x000fe20003f25270 */
[----:B------:R-:W-:Y:S01]  /*6d60*/  UIADD3 UR13, UR8, 0x8180, URZ ;  /* 0x00008180080d7890 */ /* 0x000fe2000fffe03f */
[----:B------:R-:W-:-:S02]  /*6d70*/  VIADD R11, R11, 0x40 ;  /* 0x000000400b0b7836 */ /* 0x000fc40000000000 */
[----:B------:R-:W-:Y:S02]  /*6d80*/  SEL R5, RZ, 0x1, P1 ;  /* 0x00000001ff057807 */ /* 0x000fe40000800000 */
[----:B------:R-:W-:Y:S01]  /*6d90*/  UMOV UR8, UR7 ;  /* 0x0000000700087c82 */ /* 0x000fe20008000000 */
[----:B------:R-:W-:Y:S01]  /*6da0*/  SEL R3, R3, RZ, P1 ;  /* 0x000000ff03037207 */ /* 0x000fe20000800000 */
[----:B------:R0:W-:Y:S01]  /*6db0*/  UTMALDG.3D [UR8], [UR14], desc[UR16] ;  /* 0x000010080e0075b4 */ /* 0x0001e20008011000 */
[----:B------:R-:W-:Y:S01]  /*6dc0*/  LOP3.LUT R2, R2, R5, RZ, 0x3c, !PT ;  /* 0x0000000502027212 */ /* 0x000fe200078e3cff */
[----:B0-----:R-:W-:Y:S01]  /*6dd0*/  UMOV UR8, UR13 ;  /* 0x0000000d00087c82 */ /* 0x001fe20008000000 */
[----:B------:R-:W-:Y:S02]  /*6de0*/  UMOV UR11, UR18 ;  /* 0x00000012000b7c82 */ /* 0x000fe40008000000 */
[----:B------:R0:W-:Y:S02]  /*6df0*/  UTMALDG.3D [UR8], [UR24], desc[UR16] ;  /* 0x00001008180075b4 */ /* 0x0001e40008011000 */
[----:B0-----:R-:W-:Y:S05]  /*6e00*/  @P2 BRA `(.L_x_169) ;  /* 0xfffffffc00442947 */ /* 0x001fea000383ffff */
.L_x_165:
[----:B------:R-:W-:Y:S05]  /*6e10*/  BSYNC B1 ;  /* 0x0000000000017941 */ /* 0x000fea0003800000 */
.L_x_164:
[----:B------:R-:W-:Y:S01]  /*6e20*/  LOP3.LUT P4, RZ, R9, 0xff, RZ, 0xc0, !PT ;  /* 0x000000ff09ff7812 */ /* 0x000fe2000788c0ff */
[----:B------:R-:W-:Y:S01]  /*6e30*/  VIADD R0, R0, UR39 ;  /* 0x0000002700007c36 */ /* 0x000fe20008000000 */
[----:B------:R-:W-:Y:S01]  /*6e40*/  ULDC.64 UR8, c[0x0][0x650] ;  /* 0x0001940000087ab9 */ /* 0x000fe20000000a00 */
[----:B------:R-:W-:Y:S01]  /*6e50*/  BSSY B1, `(.L_x_170) ;  /* 0x000006f000017945 */ /* 0x000fe20003800000 */
[----:B------:R-:W-:Y:S01]  /*6e60*/  IMAD.MOV.U32 R18, RZ, RZ, -0x1 ;  /* 0xffffffffff127424 */ /* 0x000fe200078e00ff */
[----:B------:R-:W-:Y:S01]  /*6e70*/  PRMT R9, RZ, 0x7610, R9 ;  /* 0x00007610ff097816 */ /* 0x000fe20000000009 */
[----:B------:R-:W-:Y:S01]  /*6e80*/  IMAD.MOV.U32 R19, RZ, RZ, -0x1 ;  /* 0xffffffffff137424 */ /* 0x000fe200078e00ff */
[C---:B------:R-:W-:Y:S02]  /*6e90*/  ISETP.GT.U32.AND P1, PT, R0.reuse, 0x3, PT ;  /* 0x000000030000780c */ /* 0x040fe40003f24070 */
[----:B------:R-:W-:Y:S02]  /*6ea0*/  SHF.R.U32.HI R2, RZ, 0x2, R0 ;  /* 0x00000002ff027819 */ /* 0x000fe40000011600 */
[----:B------:R-:W-:-:S02]  /*6eb0*/  LOP3.LUT R0, R0, 0x3, RZ, 0xc0, !PT ;  /* 0x0000000300007812 */ /* 0x000fc400078ec0ff */
[----:B------:R-:W0:Y:S01]  /*6ec0*/  @P4 S2R R4, SR_CgaCtaId ;  /* 0x0000000000044919 */ /* 0x000e220000008800 */
[----:B------:R-:W-:Y:S02]  /*6ed0*/  @P4 MOV R3, 0x400 ;  /* 0x0000040000034802 */ /* 0x000fe40000000f00 */
[----:B------:R-:W-:-:S04]  /*6ee0*/  LOP3.LUT R2, R2, 0x1, RZ, 0xc0, !PT ;  /* 0x0000000102027812 */ /* 0x000fc800078ec0ff */
[----:B------:R-:W-:Y:S02]  /*6ef0*/  ISETP.NE.U32.AND P2, PT, R2, 0x1, PT ;  /* 0x000000010200780c */ /* 0x000fe40003f45070 */
[----:B0-----:R-:W-:Y:S01]  /*6f00*/  @P4 LEA R3, R4, R3, 0x18 ;  /* 0x0000000304034211 */ /* 0x001fe200078ec0ff */
[----:B------:R-:W-:-:S03]  /*6f10*/  IMAD.U32 R4, RZ, RZ, UR39 ;  /* 0x00000027ff047e24 */ /* 0x000fc6000f8e00ff */
[----:B------:R0:W-:Y:S01]  /*6f20*/  @P4 SYNCS.ARRIVE.TRANS64.A1T0 RZ, [R3+URZ+0x78], RZ ;  /* 0x000078ff03ff49a7 */ /* 0x0001e2000810003f */
[----:B------:R-:W-:Y:S02]  /*6f30*/  IADD3 R16, P4, R16, UR52, RZ ;  /* 0x0000003410107c10 */ /* 0x000fe4000ff9e0ff */
[----:B------:R-:W-:Y:S02]  /*6f40*/  ISETP.LT.U32.AND P1, PT, R4, 0x4, P1 ;  /* 0x000000040400780c */ /* 0x000fe40000f21070 */
[----:B------:R-:W-:Y:S02]  /*6f50*/  IADD3.X R17, R17, UR37, RZ, P4, !PT ;  /* 0x0000002511117c10 */ /* 0x000fe4000a7fe4ff */
[----:B------:R-:W-:Y:S02]  /*6f60*/  ISETP.GE.U32.AND P4, PT, R16, UR8, PT ;  /* 0x0000000810007c0c */ /* 0x000fe4000bf86070 */
[----:B0-----:R-:W-:Y:S02]  /*6f70*/  SEL R3, RZ, 0x1, !P1 ;  /* 0x00000001ff037807 */ /* 0x001fe40004800000 */
[----:B------:R-:W-:-:S02]  /*6f80*/  ISETP.GE.U32.AND.EX P1, PT, R17, UR9, PT, P4 ;  /* 0x0000000911007c0c */ /* 0x000fc4000bf26140 */
[----:B------:R-:W-:-:S04]  /*6f90*/  ISETP.GT.U32.AND P2, PT, R4, 0x3, !P2 ;  /* 0x000000030400780c */ /* 0x000fc80005744070 */
[----:B------:R-:W-:-:S04]  /*6fa0*/  SEL R2, RZ, 0x1, !P2 ;  /* 0x00000001ff027807 */ /* 0x000fc80005000000 */
[--C-:B------:R-:W-:Y:S01]  /*6fb0*/  LOP3.LUT R8, R2, R8, R3.reuse, 0x96, !PT ;  /* 0x0000000802087212 */ /* 0x100fe200078e9603 */
[----:B------:R-:W-:Y:S01]  /*6fc0*/  IMAD.MOV.U32 R2, RZ, RZ, -0x1 ;  /* 0xffffffffff027424 */ /* 0x000fe200078e00ff */
[----:B------:R-:W-:Y:S01]  /*6fd0*/  PRMT R3, RZ, 0x7610, R3 ;  /* 0x00007610ff037816 */ /* 0x000fe20000000003 */
[----:B------:R-:W-:Y:S06]  /*6fe0*/  @P1 BRA `(.L_x_171) ;  /* 0x0000000400541947 */ /* 0x000fec0003800000 */
[----:B------:R-:W0:Y:S01]  /*6ff0*/  S2UR UR7, SR_CTAID.X ;  /* 0x00000000000779c3 */ /* 0x000e220000002500 */
[----:B------:R-:W-:Y:S01]  /*7000*/  ULDC.64 UR8, c[0x0][0x628] ;  /* 0x00018a0000087ab9 */ /* 0x000fe20000000a00 */
[----:B------:R-:W-:Y:S01]  /*7010*/  ULDC UR10, c[0x0][0x150] ;  /* 0x00005400000a7ab9 */ /* 0x000fe20000000800 */
[----:B------:R-:W-:Y:S01]  /*7020*/  ISETP.NE.U32.AND P1, PT, RZ, UR8, PT ;  /* 0x00000008ff007c0c */ /* 0x000fe2000bf25070 */
[----:B------:R-:W-:Y:S01]  /*7030*/  ULDC UR11, c[0x0][0x630] ;  /* 0x00018c00000b7ab9 */ /* 0x000fe20000000800 */
[----:B------:R-:W-:Y:S01]  /*7040*/  ULDC UR13, c[0x0][0x154] ;  /* 0x00005500000d7ab9 */ /* 0x000fe20000000800 */
[----:B------:R-:W-:Y:S01]  /*7050*/  IMAD.MOV.U32 R2, RZ, RZ, R16 ;  /* 0x000000ffff027224 */ /* 0x000fe200078e0010 */
[----:B------:R-:W-:Y:S01]  /*7060*/  ISETP.NE.AND.EX P1, PT, RZ, UR9, PT, P1 ;  /* 0x00000009ff007c0c */ /* 0x000fe2000bf25310 */
[----:B------:R-:W1:Y:S01]  /*7070*/  S2UR UR12, SR_CTAID.Y ;  /* 0x00000000000c79c3 */ /* 0x000e620000002600 */
[----:B0-----:R-:W-:-:S05]  /*7080*/  I2FP.F32.U32 R3, UR7 ;  /* 0x0000000700037c45 */ /* 0x001fca0008201000 */
[----:B------:R-:W-:Y:S01]  /*7090*/  FMUL R10, R3, UR10 ;  /* 0x0000000a030a7c20 */ /* 0x000fe20008400000 */
[----:B------:R-:W-:-:S05]  /*70a0*/  IMAD.MOV.U32 R3, RZ, RZ, R17 ;  /* 0x000000ffff037224 */ /* 0x000fca00078e0011 */
[----:B------:R-:W-:Y:S05]  /*70b0*/  @!P1 BRA `(.L_x_172) ;  /* 0x0000000000289947 */ /* 0x000fea0003800000 */
[----:B------:R-:W-:Y:S02]  /*70c0*/  ULDC UR10, c[0x0][0x634] ;  /* 0x00018d00000a7ab9 */ /* 0x000fe40000000800 */
[----:B------:R-:W-:-:S05]  /*70d0*/  IADD3 R7, P1, R16, UR10, RZ ;  /* 0x0000000a10077c10 */ /* 0x000fca000ff3e0ff */
[----:B------:R-:W-:-:S04]  /*70e0*/  IMAD.X R11, RZ, RZ, R17, P1 ;  /* 0x000000ffff0b7224 */ /* 0x000fc800008e0611 */
[----:B------:R-:W-:-:S04]  /*70f0*/  IMAD.WIDE.U32 R4, R11, UR8, RZ ;  /* 0x000000080b047c25 */ /* 0x000fc8000f8e00ff */
[----:B------:R-:W-:-:S04]  /*7100*/  IMAD.WIDE.U32 R4, P1, R7, UR9, R4 ;  /* 0x0000000907047c25 */ /* 0x000fc8000f820004 */
[----:B------:R-:W-:-:S04]  /*7110*/  IMAD.WIDE.U32 R6, R7, UR8, RZ ;  /* 0x0000000807067c25 */ /* 0x000fc8000f8e00ff */
[----:B------:R-:W-:Y:S01]  /*7120*/  IMAD.X R3, RZ, RZ, RZ, P1 ;  /* 0x000000ffff037224 */ /* 0x000fe200008e06ff */
[----:B------:R-:W-:Y:S01]  /*7130*/  IADD3 RZ, P1, R7, R4, RZ ;  /* 0x0000000407ff7210 */ /* 0x000fe20007f3e0ff */
[----:B------:R-:W-:-:S04]  /*7140*/  IMAD.MOV.U32 R2, RZ, RZ, R5 ;  /* 0x000000ffff027224 */ /* 0x000fc800078e0005 */
[----:B------:R-:W-:-:S08]  /*7150*/  IMAD.WIDE.U32.X R2, R11, UR9, R2, P1 ;  /* 0x000000090b027c25 */ /* 0x000fd000088e0402 */
.L_x_172:
[--C-:B------:R-:W-:Y:S01]  /*7160*/  SHF.R.U64 R19, R2, UR11, R3.reuse ;  /* 0x0000000b02137c19 */ /* 0x100fe20008001203 */
[----:B------:R-:W0:Y:S01]  /*7170*/  F2I.U32.TRUNC.NTZ R10, R10 ;  /* 0x0000000a000a7305 */ /* 0x000e22000020f000 */
[----:B------:R-:W-:Y:S01]  /*7180*/  SHF.R.U32.HI R2, RZ, UR11, R3 ;  /* 0x0000000bff027c19 */ /* 0x000fe20008011603 */
[----:B------:R-:W-:Y:S01]  /*7190*/  ULDC.64 UR8, c[0x0][0x620] ;  /* 0x0001880000087ab9 */ /* 0x000fe20000000a00 */
[----:B------:R-:W-:Y:S01]  /*71a0*/  IADD3 R5, P1, RZ, -R19, RZ ;  /* 0x80000013ff057210 */ /* 0x000fe20007f3e0ff */
[----:B------:R-:W-:Y:S01]  /*71b0*/  ULDC.64 UR14, c[0x0][0x640] ;  /* 0x00019000000e7ab9 */ /* 0x000fe20000000a00 */
[----:B-1----:R-:W-:Y:S01]  /*71c0*/  I2FP.F32.U32 R4, UR12 ;  /* 0x0000000c00047c45 */ /* 0x002fe20008201000 */
[----:B------:R-:W1:Y:S01]  /*71d0*/  LDC R15, c[0x0][0x610] ;  /* 0x00018400ff0f7b82 */ /* 0x000e620000000800 */
[----:B------:R-:W-:Y:S01]  /*71e0*/  ULDC UR11, c[0x0][0x658] ;  /* 0x00019600000b7ab9 */ /* 0x000fe20000000800 */
[----:B------:R-:W-:Y:S01]  /*71f0*/  IMAD.X R2, RZ, RZ, ~R2, P1 ;  /* 0x000000ffff027224 */ /* 0x000fe200008e0e02 */
[----:B------:R-:W-:Y:S01]  /*7200*/  ISETP.NE.U32.AND P1, PT, RZ, UR14, PT ;  /* 0x0000000eff007c0c */ /* 0x000fe2000bf25070 */
[----:B------:R-:W-:Y:S01]  /*7210*/  FMUL R6, R4, UR13 ;  /* 0x0000000d04067c20 */ /* 0x000fe20008400000 */
[----:B------:R-:W-:Y:S01]  /*7220*/  ULDC UR13, c[0x0][0x648] ;  /* 0x00019200000d7ab9 */ /* 0x000fe20000000800 */
[----:B------:R-:W-:Y:S01]  /*7230*/  IMAD R4, R2, UR8, RZ ;  /* 0x0000000802047c24 */ /* 0x000fe2000f8e02ff */
[----:B------:R-:W-:Y:S01]  /*7240*/  ISETP.NE.AND.EX P1, PT, RZ, UR15, PT, P1 ;  /* 0x0000000fff007c0c */ /* 0x000fe2000bf25310 */
[C---:B------:R-:W-:Y:S01]  /*7250*/  IMAD.WIDE.U32 R2, R5.reuse, UR8, R16 ;  /* 0x0000000805027c25 */ /* 0x040fe2000f8e0010 */
[----:B0-----:R-:W-:Y:S01]  /*7260*/  R2UR UR8, R10 ;  /* 0x000000000a0872ca */ /* 0x001fe200000e0000 */
[----:B------:R-:W0:Y:S02]  /*7270*/  F2I.U32.TRUNC.NTZ R6, R6 ;  /* 0x0000000600067305 */ /* 0x000e24000020f000 */
[----:B------:R-:W-:Y:S01]  /*7280*/  IMAD R5, R5, UR9, R4 ;  /* 0x0000000905057c24 */ /* 0x000fe2000f8e0204 */
[----:B------:R-:W-:-:S03]  /*7290*/  ULDC UR9, c[0x0][0x618] ;  /* 0x0001860000097ab9 */ /* 0x000fc60000000800 */
[----:B------:R-:W-:-:S05]  /*72a0*/  IMAD.IADD R3, R3, 0x1, R5 ;  /* 0x0000000103037824 */ /* 0x000fca00078e0205 */
[--C-:B------:R-:W-:Y:S02]  /*72b0*/  SHF.R.U64 R10, R2, UR9, R3.reuse ;  /* 0x00000009020a7c19 */ /* 0x100fe40008001203 */
[----:B------:R-:W-:Y:S01]  /*72c0*/  SHF.R.U32.HI R3, RZ, UR9, R3 ;  /* 0x00000009ff037c19 */ /* 0x000fe20008011603 */
[----:B------:R-:W-:Y:S01]  /*72d0*/  ULDC UR9, c[0x0][0x608] ;  /* 0x0001820000097ab9 */ /* 0x000fe20000000800 */
[----:B0-----:R-:W-:Y:S02]  /*72e0*/  R2UR UR10, R6 ;  /* 0x00000000060a72ca */ /* 0x001fe400000e0000 */
[--C-:B------:R-:W-:Y:S02]  /*72f0*/  SHF.R.U64 R12, R10, UR9, R3.reuse ;  /* 0x000000090a0c7c19 */ /* 0x100fe40008001203 */
[----:B------:R-:W-:Y:S01]  /*7300*/  SHF.R.U32.HI R3, RZ, UR9, R3 ;  /* 0x00000009ff037c19 */ /* 0x000fe20008011603 */
[----:B------:R-:W-:-:S03]  /*7310*/  UIADD3 UR9, -UR8, URZ, URZ ;  /* 0x0000003f08097290 */ /* 0x000fc6000fffe13f */
[--C-:B------:R-:W-:Y:S01]  /*7320*/  SHF.R.U64 R13, R12, UR11, R3.reuse ;  /* 0x0000000b0c0d7c19 */ /* 0x100fe20008001203 */
[----:B------:R-:W-:Y:S01]  /*7330*/  ULDC UR8, c[0x0][0x144] ;  /* 0x0000510000087ab9 */ /* 0x000fe20000000800 */
[----:B------:R-:W-:-:S03]  /*7340*/  SHF.R.U32.HI R3, RZ, UR11, R3 ;  /* 0x0000000bff037c19 */ /* 0x000fc60008011603 */
[----:B------:R-:W-:Y:S01]  /*7350*/  IMAD.MOV.U32 R2, RZ, RZ, R13 ;  /* 0x000000ffff027224 */ /* 0x000fe200078e000d */
[----:B------:R-:W-:Y:S06]  /*7360*/  @!P1 BRA `(.L_x_173) ;  /* 0x0000000000289947 */ /* 0x000fec0003800000 */
        /* <DEDUP_REMOVED lines=10> */
.L_x_173:
[----:B------:R-:W-:Y:S01]  /*7410*/  UISETP.NE.AND UP0, UPT, UR38, URZ, UPT ;  /* 0x0000003f2600728c */ /* 0x000fe2000bf05270 */
[----:B------:R-:W-:Y:S01]  /*7420*/  SHF.R.U64 R3, R2, UR13, R3 ;  /* 0x0000000d02037c19 */ /* 0x000fe20008001203 */
[----:B------:R-:W-:Y:S01]  /*7430*/  UIADD3 UR10, -UR10, URZ, URZ ;  /* 0x0000003f0a0a7290 */ /* 0x000fe2000fffe13f */
[----:B------:R-:W-:Y:S01]  /*7440*/  LOP3.LUT R2, R12, UR6, RZ, 0xc0, !PT ;  /* 0x000000060c027c12 */ /* 0x000fe2000f8ec0ff */
[----:B------:R-:W-:Y:S01]  /*7450*/  UIMAD UR7, UR8, UR9, UR7 ;  /* 0x00000009080772a4 */ /* 0x000fe2000f8e0207 */
[----:B------:R-:W-:Y:S01]  /*7460*/  LOP3.LUT R5, R10, UR4, RZ, 0xc0, !PT ;  /* 0x000000040a057c12 */ /* 0x000fe2000f8ec0ff */
[----:B------:R-:W-:Y:S01]  /*7470*/  IMAD.MOV R4, RZ, RZ, -R3 ;  /* 0x000000ffff047224 */ /* 0x000fe200078e0a03 */
[----:B------:R-:W-:Y:S01]  /*7480*/  ULDC UR8, c[0x0][0x148] ;  /* 0x0000520000087ab9 */ /* 0x000fe20000000800 */
[----:B------:R-:W-:Y:S01]  /*7490*/  IMAD R18, R3, UR5, R2 ;  /* 0x0000000503127c24 */ /* 0x000fe2000f8e0202 */
[----:B------:R-:W-:Y:S01]  /*74a0*/  PLOP3.LUT P1, PT, PT, PT, UP0, 0x80, 0x0 ;  /* 0x000000000000781c */ /* 0x000fe20003f2f008 */
[----:B------:R-:W-:Y:S01]  /*74b0*/  IMAD.MOV.U32 R3, RZ, RZ, 0x1 ;  /* 0x00000001ff037424 */ /* 0x000fe200078e00ff */
[----:B------:R-:W-:-:S03]  /*74c0*/  @UP0 UIMAD UR7, UR8, UR10, UR12 ;  /* 0x0000000a080702a4 */ /* 0x000fc6000f8e020c */
[----:B------:R-:W-:Y:S02]  /*74d0*/  ULDC UR8, c[0x0][0x638] ;  /* 0x00018e0000087ab9 */ /* 0x000fe40000000800 */
[----:B------:R-:W-:Y:S02]  /*74e0*/  IMAD R2, R4, UR8, R13 ;  /* 0x0000000804027c24 */ /* 0x000fe4000f8e020d */
[----:B-1----:R-:W-:Y:S01]  /*74f0*/  IMAD R18, R18, R15, UR7 ;  /* 0x0000000712127e24 */ /* 0x002fe2000f8e020f */
[----:B------:R-:W-:Y:S02]  /*7500*/  ULDC UR7, c[0x0][0x600] ;  /* 0x0001800000077ab9 */ /* 0x000fe40000000800 */
[----:B------:R-:W-:-:S05]  /*7510*/  IMAD R5, R2, UR7, R5 ;  /* 0x0000000702057c24 */ /* 0x000fca000f8e0205 */
[----:B------:R-:W-:Y:S02]  /*7520*/  SEL R2, R5, R18, !P1 ;  /* 0x0000001205027207 */ /* 0x000fe40004800000 */
[----:B------:R-:W-:-:S07]  /*7530*/  SEL R18, R18, R5, !P1 ;  /* 0x0000000512127207 */ /* 0x000fce0004800000 */
.L_x_171:
[----:B------:R-:W-:Y:S05]  /*7540*/  BSYNC B1 ;  /* 0x0000000000017941 */ /* 0x000fea0003800000 */
.L_x_170:
[----:B------:R-:W-:-:S13]  /*7550*/  LOP3.LUT P1, RZ, R3, 0xff, RZ, 0xc0, !PT ;  /* 0x000000ff03ff7812 */ /* 0x000fda000782c0ff */
[----:B------:R-:W-:Y:S05]  /*7560*/  @P1 BRA `(.L_x_174) ;  /* 0xfffffff400381947 */ /* 0x000fea000383ffff */
[----:B------:R-:W-:Y:S05]  /*7570*/  BSYNC B0 ;  /* 0x0000000000007941 */ /* 0x000fea0003800000 */
.L_x_162:
[----:B------:R-:W-:-:S03]  /*7580*/  UMOV UR7, 0xffffffff ;  /* 0xffffffff00077882 */ /* 0x000fc60000000000 */
[----:B------:R-:W-:Y:S05]  /*7590*/  BRA.DIV UR7, `(.L_x_175) ;  /* 0x0000000607447947 */ /* 0x000fea000b800000 */
[----:B------:R-:W-:-:S13]  /*75a0*/  ELECT P6, URZ, PT ;  /* 0x00000000003f782f */ /* 0x000fda00038c0000 */
.L_x_191:
[----:B------:R-:W-:Y:S04]  /*75b0*/  BSSY B0, `(.L_x_176) ;  /* 0x000002c000007945 */ /* 0x000fe80003800000 */
[----:B------:R-:W-:Y:S05]  /*75c0*/  @!P6 BRA `(.L_x_177) ;  /* 0x0000000000a8e947 */ /* 0x000fea0003800000 */
[----:B------:R-:W-:-:S04]  /*75d0*/  ULOP3.LUT UR7, UR36, 0x2, URZ, 0xfc, !UPT ;  /* 0x0000000224077892 */ /* 0x000fc8000f8efc3f */
[----:B------:R-:W-:-:S06]  /*75e0*/  UISETP.NE.AND UP0, UPT, UR7, 0x3, UPT ;  /* 0x000000030700788c */ /* 0x000fcc000bf05270 */
[----:B------:R-:W-:-:S13]  /*75f0*/  PLOP3.LUT P0, PT, PT, PT, UP0, 0x80, 0x0 ;  /* 0x000000000000781c */ /* 0x000fda0003f0f008 */
[----:B------:R-:W-:Y:S05]  /*7600*/  @!P0 BRA `(.L_x_178) ;  /* 0x0000000000048947 */ /* 0x000fea0003800000 */
[----:B------:R-:W-:Y:S01]  /*7610*/  BPT.TRAP 0x1 ;  /* 0x000000040000795c */ /* 0x000fe20000300000 */
.L_x_178:
[----:B------:R-:W0:Y:S01]  /*7620*/  S2R R3, SR_CgaCtaId ;  /* 0x0000000000037919 */ /* 0x000e220000008800 */
[----:B------:R-:W-:-:S04]  /*7630*/  MOV R2, 0x400 ;  /* 0x0000040000027802 */ /* 0x000fc80000000f00 */
[----:B0-----:R-:W-:Y:S02]  /*7640*/  LEA R3, R3, R2, 0x18 ;  /* 0x0000000203037211 */ /* 0x001fe400078ec0ff */
[----:B------:R-:W-:-:S03]  /*7650*/  SHF.L.U32 R2, R8, 0x1f, RZ ;  /* 0x0000001f08027819 */ /* 0x000fc600000006ff */
[----:B------:R-:W-:-:S04]  /*7660*/  VIADD R3, R3, 0x20 ;  /* 0x0000002003037836 */ /* 0x000fc80000000000 */
[C---:B------:R-:W-:Y:S02]  /*7670*/  IMAD R7, R0.reuse, 0x8, R3 ;  /* 0x0000000800077824 */ /* 0x040fe400078e0203 */
[----:B------:R-:W-:Y:S02]  /*7680*/  VIADD R0, R0, 0x1 ;  /* 0x0000000100007836 */ /* 0x000fe40000000000 */
[----:B------:R-:W0:Y:S03]  /*7690*/  SYNCS.PHASECHK.TRANS64.TRYWAIT P0, [R7+URZ], R2 ;  /* 0x00000002070075a7 */ /* 0x000e26000800017f */
[----:B------:R-:W-:-:S04]  /*76a0*/  ISETP.NE.AND P1, PT, R0, 0x4, PT ;  /* 0x000000040000780c */ /* 0x000fc80003f25270 */
[----:B------:R-:W-:Y:S02]  /*76b0*/  SEL R5, RZ, 0x1, P1 ;  /* 0x00000001ff057807 */ /* 0x000fe40000800000 */
[----:B------:R-:W-:Y:S02]  /*76c0*/  SEL R0, R0, RZ, P1 ;  /* 0x000000ff00007207 */ /* 0x000fe40000800000 */
[----:B------:R-:W-:-:S03]  /*76d0*/  LOP3.LUT R5, R8, R5, RZ, 0x3c, !PT ;  /* 0x0000000508057212 */ /* 0x000fc600078e3cff */
[----:B------:R-:W-:Y:S01]  /*76e0*/  IMAD R9, R0, 0x8, R3 ;  /* 0x0000000800097824 */ /* 0x000fe200078e0203 */
[----:B------:R-:W-:Y:S01]  /*76f0*/  SHF.L.U32 R4, R5, 0x1f, RZ ;  /* 0x0000001f05047819 */ /* 0x000fe200000006ff */
[----:B0-----:R-:W-:Y:S06]  /*7700*/  @!P0 BRA `(.L_x_179) ;  /* 0x0000000400088947 */ /* 0x001fec0003800000 */
.L_x_192:
[----:B------:R-:W1:Y:S01]  /*7710*/  SYNCS.PHASECHK.TRANS64.TRYWAIT P0, [R9+URZ], R4 ;  /* 0x00000004090075a7 */ /* 0x000e62000800017f */
[----:B------:R-:W-:-:S05]  /*7720*/  VIADD R0, R0, 0x1 ;  /* 0x0000000100007836 */ /* 0x000fca0000000000 */
[----:B------:R-:W-:-:S04]  /*7730*/  ISETP.NE.AND P1, PT, R0, 0x4, PT ;  /* 0x000000040000780c */ /* 0x000fc80003f25270 */
[----:B0-----:R-:W-:Y:S02]  /*7740*/  SEL R2, RZ, 0x1, P1 ;  /* 0x00000001ff027807 */ /* 0x001fe40000800000 */
[----:B------:R-:W-:Y:S02]  /*7750*/  SEL R0, R0, RZ, P1 ;  /* 0x000000ff00007207 */ /* 0x000fe40000800000 */
[----:B------:R-:W-:-:S03]  /*7760*/  LOP3.LUT R7, R5, R2, RZ, 0x3c, !PT ;  /* 0x0000000205077212 */ /* 0x000fc600078e3cff */
[----:B------:R-:W-:Y:S01]  /*7770*/  IMAD R6, R0, 0x8, R3 ;  /* 0x0000000800067824 */ /* 0x000fe200078e0203 */
[----:B------:R-:W-:Y:S01]  /*7780*/  SHF.L.U32 R5, R7, 0x1f, RZ ;  /* 0x0000001f07057819 */ /* 0x000fe200000006ff */
[----:B-1----:R-:W-:Y:S06]  /*7790*/  @!P0 BRA `(.L_x_180) ;  /* 0x0000000000f88947 */ /* 0x002fec0003800000 */
.L_x_193:
[----:B------:R-:W1:Y:S01]  /*77a0*/  SYNCS.PHASECHK.TRANS64.TRYWAIT P0, [R6+URZ], R5 ;  /* 0x00000005060075a7 */ /* 0x000e62000800017f */
[----:B------:R-:W-:-:S05]  /*77b0*/  VIADD R0, R0, 0x1 ;  /* 0x0000000100007836 */ /* 0x000fca0000000000 */
[----:B------:R-:W-:-:S04]  /*77c0*/  ISETP.NE.AND P1, PT, R0, 0x4, PT ;  /* 0x000000040000780c */ /* 0x000fc80003f25270 */
[----:B------:R-:W-:Y:S02]  /*77d0*/  SEL R2, RZ, 0x1, P1 ;  /* 0x00000001ff027807 */ /* 0x000fe40000800000 */
[----:B------:R-:W-:Y:S02]  /*77e0*/  SEL R0, R0, RZ, P1 ;  /* 0x000000ff00007207 */ /* 0x000fe40000800000 */
[----:B------:R-:W-:Y:S01]  /*77f0*/  LOP3.LUT R2, R7, R2, RZ, 0x3c, !PT ;  /* 0x0000000207027212 */ /* 0x000fe200078e3cff */
[----:B-1----:R-:W-:Y:S06]  /*7800*/  @!P0 BRA `(.L_x_181) ;  /* 0x0000000000f08947 */ /* 0x002fec0003800000 */
.L_x_194:
[----:B------:R-:W-:Y:S01]  /*7810*/  IMAD R3, R0, 0x8, R3 ;  /* 0x0000000800037824 */ /* 0x000fe200078e0203 */
[----:B------:R-:W-:-:S07]  /*7820*/  SHF.L.U32 R0, R2, 0x1f, RZ ;  /* 0x0000001f02007819 */ /* 0x000fce00000006ff */
.L_x_182:
[----:B--2---:R2:W3:Y:S02]  /*7830*/  SYNCS.PHASECHK.TRANS64.TRYWAIT P0, [R3+URZ], R0 ;  /* 0x00000000030075a7 */ /* 0x0044e4000800017f */
[----:B---3--:R-:W-:Y:S05]  /*7840*/  @!P0 NANOSLEEP.SYNCS 0x989680 ;  /* 0x009896800000895d */ /* 0x008fea0003900000 */
[----:B------:R-:W3:Y:S02]  /*7850*/  @!P0 SYNCS.PHASECHK.TRANS64 P0, [R3+URZ], R0 ;  /* 0x00000000030085a7 */ /* 0x000ee4000800007f */
[----:B---3--:R-:W-:Y:S05]  /*7860*/  @!P0 BRA `(.L_x_182) ;  /* 0xfffffffc00f08947 */ /* 0x008fea000383ffff */
.L_x_177:
[----:B------:R-:W-:Y:S05]  /*7870*/  BSYNC B0 ;  /* 0x0000000000007941 */ /* 0x000fea0003800000 */
.L_x_176:
[----:B------:R-:W-:Y:S05]  /*7880*/  EXIT ;  /* 0x000000000000794d */ /* 0x000fea0003800000 */
.L_x_14:
[----:B0-----:R0:W1:Y:S02]  /*7890*/  SYNCS.PHASECHK.TRANS64.TRYWAIT P0, [R95+URZ+-0x8], R0 ;  /* 0xfffff8005f0075a7 */ /* 0x001064000800017f */
[----:B-1----:R-:W-:Y:S05]  /*78a0*/  @!P0 NANOSLEEP.SYNCS 0x989680 ;  /* 0x009896800000895d */ /* 0x002fea0003900000 */
[----:B------:R-:W1:Y:S02]  /*78b0*/  @!P0 SYNCS.PHASECHK.TRANS64 P0, [R95+URZ+-0x8], R0 ;  /* 0xfffff8005f0085a7 */ /* 0x000e64000800007f */
[----:B-1----:R-:W-:Y:S05]  /*78c0*/  @!P0 BRA `(.L_x_14) ;  /* 0xfffffffc00f08947 */ /* 0x002fea000383ffff */
[----:B------:R-:W-:Y:S05]  /*78d0*/  BRA `(.L_x_183) ;  /* 0xffffff9c005c7947 */ /* 0x000fea000383ffff */
.L_x_19:
[----:B-1----:R1:W2:Y:S02]  /*78e0*/  SYNCS.PHASECHK.TRANS64.TRYWAIT P1, [R3+URZ], R0 ;  /* 0x00000000030075a7 */ /* 0x0022a4000802017f */
[----:B--2---:R-:W-:Y:S05]  /*78f0*/  @!P1 NANOSLEEP.SYNCS 0x989680 ;  /* 0x009896800000995d */ /* 0x004fea0003900000 */
[----:B------:R-:W2:Y:S02]  /*7900*/  @!P1 SYNCS.PHASECHK.TRANS64 P1, [R3+URZ], R0 ;  /* 0x00000000030095a7 */ /* 0x000ea4000802007f */
[----:B--2---:R-:W-:Y:S05]  /*7910*/  @!P1 BRA `(.L_x_19) ;  /* 0xfffffffc00f09947 */ /* 0x004fea000383ffff */
[----:B------:R-:W-:Y:S05]  /*7920*/  BRA `(.L_x_18) ;  /* 0xffffff9c00d47947 */ /* 0x000fea000383ffff */
.L_x_24:
[----:B-1----:R-:W-:-:S04]  /*7930*/  IMAD.U32 R4, RZ, RZ, UR4 ;  /* 0x00000004ff047e24 */ /* 0x002fc8000f8e00ff */
[----:B------:R1:W2:Y:S03]  /*7940*/  SYNCS.PHASECHK.TRANS64.TRYWAIT P1, [R4+URZ], R3 ;  /* 0x00000003040075a7 */ /* 0x0002a6000802017f */
[----:B--2---:R-:W-:Y:S05]  /*7950*/  @!P1 NANOSLEEP.SYNCS 0x989680 ;  /* 0x009896800000995d */ /* 0x004fea0003900000 */
[----:B------:R-:W2:Y:S02]  /*7960*/  @!P1 SYNCS.PHASECHK.TRANS64 P1, [R4+URZ], R3 ;  /* 0x00000003040095a7 */ /* 0x000ea4000802007f */
[----:B--2---:R-:W-:Y:S05]  /*7970*/  @!P1 BRA `(.L_x_24) ;  /* 0xfffffffc00ec9947 */ /* 0x004fea000383ffff */
[----:B------:R-:W-:Y:S05]  /*7980*/  BRA `(.L_x_23) ;  /* 0xffffffa000a47947 */ /* 0x000fea000383ffff */
.L_x_30:
[----:B0-----:R0:W1:Y:S02]  /*7990*/  SYNCS.PHASECHK.TRANS64.TRYWAIT P0, [R95+URZ+0x8], R0 ;  /* 0x000008005f0075a7 */ /* 0x001064000800017f */
[----:B-1----:R-:W-:Y:S05]  /*79a0*/  @!P0 NANOSLEEP.SYNCS 0x989680 ;  /* 0x009896800000895d */ /* 0x002fea0003900000 */
[----:B------:R-:W1:Y:S02]  /*79b0*/  @!P0 SYNCS.PHASECHK.TRANS64 P0, [R95+URZ+0x8], R0 ;  /* 0x000008005f0085a7 */ /* 0x000e64000800007f */
[----:B-1----:R-:W-:Y:S05]  /*79c0*/  @!P0 BRA `(.L_x_30) ;  /* 0xfffffffc00f08947 */ /* 0x002fea000383ffff */
[----:B------:R-:W-:Y:S05]  /*79d0*/  BRA `(.L_x_184) ;  /* 0xffffffa400ac7947 */ /* 0x000fea000383ffff */
.L_x_163:
[----:B------:R-:W-:Y:S01]  /*79e0*/  BSSY B1, `(.L_x_185) ;  /* 0x0000006000017945 */ /* 0x000fe20003800000 */
[----:B------:R-:W-:-:S07]  /*79f0*/  IMAD.MOV.U32 R15, RZ, RZ, -0x1 ;  /* 0xffffffffff0f7424 */ /* 0x000fce00078e00ff */
[----:B------:R-:W-:Y:S05]  /*7a00*/  WARPSYNC.COLLECTIVE R15, `(.L_x_186) ;  /* 0x000000000f0c7348 */ /* 0x000fea0003c00000 */
[----:B------:R-:W-:Y:S02]  /*7a10*/  ELECT P6, UR62, PT ;  /* 0x00000000003e782f */ /* 0x000fe400038c0000 */
[----:B------:R-:W-:Y:S01]  /*7a20*/  MOV R14, UR62 ;  /* 0x0000003e000e7c02 */ /* 0x000fe20008000f00 */
[----:B------:R-:W-:Y:S10]  /*7a30*/  ENDCOLLECTIVE ;  /* 0x000000000000791b */ /* 0x000ff40003800000 */
.L_x_186:
[----:B------:R-:W-:Y:S05]  /*7a40*/  BSYNC B1 ;  /* 0x0000000000017941 */ /* 0x000fea0003800000 */
.L_x_185:
[----:B------:R-:W-:Y:S05]  /*7a50*/  BRA `(.L_x_187) ;  /* 0xfffffff000087947 */ /* 0x000fea000383ffff */
.L_x_166:
[----:B-1----:R1:W2:Y:S02]  /*7a60*/  SYNCS.PHASECHK.TRANS64.TRYWAIT P1, [R7+URZ+0x20], R4 ;  /* 0x00002004070075a7 */ /* 0x0022a4000802017f */
[----:B--2---:R-:W-:Y:S05]  /*7a70*/  @!P1 NANOSLEEP.SYNCS 0x989680 ;  /* 0x009896800000995d */ /* 0x004fea0003900000 */
[----:B------:R-:W2:Y:S02]  /*7a80*/  @!P1 SYNCS.PHASECHK.TRANS64 P1, [R7+URZ+0x20], R4 ;  /* 0x00002004070095a7 */ /* 0x000ea4000802007f */
[----:B--2---:R-:W-:Y:S05]  /*7a90*/  @!P1 BRA `(.L_x_166) ;  /* 0xfffffffc00f09947 */ /* 0x004fea000383ffff */
[----:B------:R-:W-:Y:S05]  /*7aa0*/  BRA `(.L_x_188) ;  /* 0xfffffff0003c7947 */ /* 0x000fea000383ffff */
.L_x_175:
[----:B------:R-:W-:Y:S01]  /*7ab0*/  BSSY B0, `(.L_x_189) ;  /* 0x0000006000007945 */ /* 0x000fe20003800000 */
[----:B------:R-:W-:-:S07]  /*7ac0*/  IMAD.MOV.U32 R15, RZ, RZ, -0x1 ;  /* 0xffffffffff0f7424 */ /* 0x000fce00078e00ff */
[----:B------:R-:W-:Y:S05]  /*7ad0*/  WARPSYNC.COLLECTIVE R15, `(.L_x_190) ;  /* 0x000000000f0c7348 */ /* 0x000fea0003c00000 */
[----:B------:R-:W-:Y:S02]  /*7ae0*/  ELECT P6, UR62, PT ;  /* 0x00000000003e782f */ /* 0x000fe400038c0000 */
[----:B------:R-:W-:Y:S01]  /*7af0*/  MOV R14, UR62 ;  /* 0x0000003e000e7c02 */ /* 0x000fe20008000f00 */
[----:B------:R-:W-:Y:S10]  /*7b00*/  ENDCOLLECTIVE ;  /* 0x000000000000791b */ /* 0x000ff40003800000 */
.L_x_190:
[----:B------:R-:W-:Y:S05]  /*7b10*/  BSYNC B0 ;  /* 0x0000000000007941 */ /* 0x000fea0003800000 */
.L_x_189:
[----:B------:R-:W-:Y:S05]  /*7b20*/  BRA `(.L_x_191) ;  /* 0xfffffff800a07947 */ /* 0x000fea000383ffff */
.L_x_179:
[----:B0-----:R0:W1:Y:S02]  /*7b30*/  SYNCS.PHASECHK.TRANS64.TRYWAIT P0, [R7+URZ], R2 ;  /* 0x00000002070075a7 */ /* 0x001064000800017f */
[----:B-1----:R-:W-:Y:S05]  /*7b40*/  @!P0 NANOSLEEP.SYNCS 0x989680 ;  /* 0x009896800000895d */ /* 0x002fea0003900000 */
[----:B------:R-:W1:Y:S02]  /*7b50*/  @!P0 SYNCS.PHASECHK.TRANS64 P0, [R7+URZ], R2 ;  /* 0x00000002070085a7 */ /* 0x000e64000800007f */
[----:B-1----:R-:W-:Y:S05]  /*7b60*/  @!P0 BRA `(.L_x_179) ;  /* 0xfffffffc00f08947 */ /* 0x002fea000383ffff */
[----:B------:R-:W-:Y:S05]  /*7b70*/  BRA `(.L_x_192) ;  /* 0xfffffff800e47947 */ /* 0x000fea000383ffff */
.L_x_180:
[----:B0-----:R0:W1:Y:S02]  /*7b80*/  SYNCS.PHASECHK.TRANS64.TRYWAIT P0, [R9+URZ], R4 ;  /* 0x00000004090075a7 */ /* 0x001064000800017f */
[----:B-1----:R-:W-:Y:S05]  /*7b90*/  @!P0 NANOSLEEP.SYNCS 0x989680 ;  /* 0x009896800000895d */ /* 0x002fea0003900000 */
[----:B------:R-:W1:Y:S02]  /*7ba0*/  @!P0 SYNCS.PHASECHK.TRANS64 P0, [R9+URZ], R4 ;  /* 0x00000004090085a7 */ /* 0x000e64000800007f */
[----:B-1----:R-:W-:Y:S05]  /*7bb0*/  @!P0 BRA `(.L_x_180) ;  /* 0xfffffffc00f08947 */ /* 0x002fea000383ffff */
[----:B------:R-:W-:Y:S05]  /*7bc0*/  BRA `(.L_x_193) ;  /* 0xfffffff800f47947 */ /* 0x000fea000383ffff */
.L_x_181:
[----:B-1----:R1:W2:Y:S02]  /*7bd0*/  SYNCS.PHASECHK.TRANS64.TRYWAIT P0, [R6+URZ], R5 ;  /* 0x00000005060075a7 */ /* 0x0022a4000800017f */
[----:B--2---:R-:W-:Y:S05]  /*7be0*/  @!P0 NANOSLEEP.SYNCS 0x989680 ;  /* 0x009896800000895d */ /* 0x004fea0003900000 */
[----:B------:R-:W2:Y:S02]  /*7bf0*/  @!P0 SYNCS.PHASECHK.TRANS64 P0, [R6+URZ], R5 ;  /* 0x00000005060085a7 */ /* 0x000ea4000800007f */
[----:B--2---:R-:W-:Y:S05]  /*7c00*/  @!P0 BRA `(.L_x_181) ;  /* 0xfffffffc00f08947 */ /* 0x004fea000383ffff */
[----:B------:R-:W-:Y:S05]  /*7c10*/  BRA `(.L_x_194) ;  /* 0xfffffff800fc7947 */ /* 0x000fea000383ffff */
.L_x_195:
[----:B------:R-:W-:-:S00]  /*7c20*/  BRA `(.L_x_195) ;  /* 0xfffffffc00fc7947 */ /* 0x000fc0000383ffff */
[----:B------:R-:W-:-:S00]  /*7c30*/  NOP ;  /* 0x0000000000007918 */ /* 0x000fc00000000000 */
        /* <DEDUP_REMOVED lines=12> */
.L_x_196:


//--------------------- .nv.global.init           --------------------------
	.section	.nv.global.init,"aw",@progbits
.nv.global.init:
	.type		$str$22,@object
	.size		$str$22,($str$23 - $str$22)
$str$22:
        /*0000*/ 	.byte	0x6b, 0x5f, 0x74, 0x69, 0x6c, 0x65, 0x5f, 0x63, 0x6f, 0x75, 0x6e, 0x74, 0x20, 0x3e, 0x3d, 0x20
        /*0010*/ 	.byte	0x31, 0x00
	.type		$str$23,@object
	.size		$str$23,(__unnamed_1 - $str$23)
$str$23:
        /*0012*/ 	.byte	0x2f, 0x74, 0x6d, 0x70, 0x2f, 0x63, 0x75, 0x74, 0x6c, 0x61, 0x73, 0x73, 0x5f, 0x73, 0x77, 0x65
        /*0022*/ 	.byte	0x65, 0x70, 0x5f, 0x73, 0x72, 0x63, 0x2f, 0x69, 0x6e, 0x63, 0x6c, 0x75, 0x64, 0x65, 0x2f, 0x63
        /*0032*/ 	.byte	0x75, 0x74, 0x6c, 0x61, 0x73, 0x73, 0x2f, 0x67, 0x65, 0x6d, 0x6d, 0x2f, 0x63, 0x6f, 0x6c, 0x6c
        /*0042*/ 	.byte	0x65, 0x63, 0x74, 0x69, 0x76, 0x65, 0x2f, 0x73, 0x6d, 0x39, 0x30, 0x5f, 0x6d, 0x6d, 0x61, 0x5f
        /*0052*/ 	.byte	0x74, 0x6d, 0x61, 0x5f, 0x67, 0x6d, 0x6d, 0x61, 0x5f, 0x73, 0x73, 0x5f, 0x77, 0x61, 0x72, 0x70
        /*0062*/ 	.byte	0x73, 0x70, 0x65, 0x63, 0x69, 0x61, 0x6c, 0x69, 0x7a, 0x65, 0x64, 0x2e, 0x68, 0x70, 0x70, 0x00
	.type		__unnamed_1,@object
	.size		__unnamed_1,(.L_0 - __unnamed_1)
__unnamed_1:
        /*0072*/ 	.byte	0x76, 0x6f, 0x69, 0x64, 0x20, 0x63, 0x75, 0x74, 0x6c, 0x61, 0x73, 0x73, 0x3a, 0x3a, 0x67, 0x65
        /* <DEDUP_REMOVED lines=180> */
        /*0bc2*/ 	.byte	0x00
.L_0:


//--------------------- .nv.shared._ZN7cutlass13device_kernelINS_4gemm6kernel13GemmUniversalIN4cute5tupleIJiiiiEEENS1_10collective13CollectiveMmaINS1_34MainloopSm90TmaGmmaWarpSpecializedILi4ENS5_IJNS4_1CILi1EEESB_SB_EEENS1_32KernelTmaWarpSpecializedPingpongEEENS5_IJNSA_ILi64EEENSA_ILi128EEESF_EEENS_10bfloat16_tENS5_IJlSB_lEEESI_SJ_NS4_8TiledMMAINS4_8MMA_AtomIJNS4_4SM904GMMA28MMA_64x128x16_F32BF16BF16_SSILNSN_5MajorE0ELSP_0ELNSN_7ScaleInE1ELSQ_1EEEEEENS4_6LayoutISC_NS5_IJNSA_ILi0EEESU_SU_EEEEENS5_IJNS4_10UnderscoreESX_SX_EEEEENS4_13SM90_TMA_LOADENS4_14ComposedLayoutINS4_7SwizzleILi3ELi4ELi3EEENS4_18smem_ptr_flag_bitsILi16EEENST_INS5_IJNSA_ILi8EEESF_EEENS5_IJSF_SB_EEEEEEEvNS4_8identityES10_S1A_vS1B_EENS_8epilogue10collective6detail29Sm90TmaWarpSpecializedAdapterINS1E_15DefaultEpilogueISI_SJ_SJ_NS1D_6thread17LinearCombinationISI_Li1EffLNS1I_9ScaleType4KindE0ELNS_15FloatRoundStyleE2ESI_EENS1_15EpilogueDefaultEEEEEvvEEEEvNT_6ParamsE --------------------------
	.section	.nv.shared._ZN7cutlass13device_kernelINS_4gemm6kernel13GemmUniversalIN4cute5tupleIJiiiiEEENS1_10collective13CollectiveMmaINS1_34MainloopSm90TmaGmmaWarpSpecializedILi4ENS5_IJNS4_1CILi1EEESB_SB_EEENS1_32KernelTmaWarpSpecializedPingpongEEENS5_IJNSA_ILi64EEENSA_ILi128EEESF_EEENS_10bfloat16_tENS5_IJlSB_lEEESI_SJ_NS4_8TiledMMAINS4_8MMA_AtomIJNS4_4SM904GMMA28MMA_64x128x16_F32BF16BF16_SSILNSN_5MajorE0ELSP_0ELNSN_7ScaleInE1ELSQ_1EEEEEENS4_6LayoutISC_NS5_IJNSA_ILi0EEESU_SU_EEEEENS5_IJNS4_10UnderscoreESX_SX_EEEEENS4_13SM90_TMA_LOADENS4_14ComposedLayoutINS4_7SwizzleILi3ELi4ELi3EEENS4_18smem_ptr_flag_bitsILi16EEENST_INS5_IJNSA_ILi8EEESF_EEENS5_IJSF_SB_EEEEEEEvNS4_8identityES10_S1A_vS1B_EENS_8epilogue10collective6detail29Sm90TmaWarpSpecializedAdapterINS1E_15DefaultEpilogueISI_SJ_SJ_NS1D_6thread17LinearCombinationISI_Li1EffLNS1I_9ScaleType4KindE0ELNS_15FloatRoundStyleE2ESI_EENS1_15EpilogueDefaultEEEEEvvEEEEvNT_6ParamsE,"aw",@nobits
	.sectionflags	@""
	.align	16
	.zero		1024


//--------------------- .nv.shared.reserved.0     --------------------------
	.section	.nv.shared.reserved.0,"aw",@nobits
	.weak		__nv_reservedSMEM_offset_0_alias
	.size		__nv_reservedSMEM_offset_0_alias, 0, 0
	.other		__nv_reservedSMEM_offset_0_alias,@"STO_CUDA_RESERVED_SHARED STV_DEFAULT"
__nv_reservedSMEM_offset_0_alias:
	.zero		0


//--------------------- .nv.global                --------------------------
	.section	.nv.global,"aw",@nobits
.nv.global:
	.type		_ZN40_INTERNAL_1567b4cf_4_k_cu_10f67cc2_262864cute1_E,@object
	.size		_ZN40_INTERNAL_1567b4cf_4_k_cu_10f67cc2_262864cute1_E,(_ZN40_INTERNAL_1567b4cf_4_k_cu_10f67cc2_262864cuda3std3__45__cpo6cbeginE - _ZN40_INTERNAL_1567b4cf_4_k_cu_10f67cc2_262864cute1_E)
_ZN40_INTERNAL_1567b4cf_4_k_cu_10f67cc2_262864cute1_E:
	.zero		1
	.type		_ZN40_INTERNAL_1567b4cf_4_k_cu_10f67cc2_262864cuda3std3__45__cpo6cbeginE,@object
	.size		_ZN40_INTERNAL_1567b4cf_4_k_cu_10f67cc2_262864cuda3std3__45__cpo6cbeginE,(_ZN40_INTERNAL_1567b4cf_4_k_cu_10f67cc2_262864cuda3std3__48in_placeE - _ZN40_INTERNAL_1567b4cf_4_k_cu_10f67cc2_262864cuda3std3__45__cpo6cbeginE)
_ZN40_INTERNAL_1567b4cf_4_k_cu_10f67cc2_262864cuda3std3__45__cpo6cbeginE:
	.zero		1
	.type		_ZN40_INTERNAL_1567b4cf_4_k_cu_10f67cc2_262864cuda3std3__48in_placeE,@object
	.size		_ZN40_INTERNAL_1567b4cf_4_k_cu_10f67cc2_262864cuda3std3__48in_placeE,(_ZN40_INTERNAL_1567b4cf_4_k_cu_10f67cc2_262864cuda3std6ranges3__45__cpo9iter_moveE - _ZN40_INTERNAL_1567b4cf_4_k_cu_10f67cc2_262864cuda3std3__48in_placeE)
_ZN40_INTERNAL_1567b4cf_4_k_cu_10f67cc2_262864cuda3std3__48in_placeE:
	.zero		1
	.type		_ZN40_INTERNAL_1567b4cf_4_k_cu_10f67cc2_262864cuda3std6ranges3__45__cpo9iter_moveE,@object
	.size		_ZN40_INTERNAL_1567b4cf_4_k_cu_10f67cc2_262864cuda3std6ranges3__45__cpo9iter_moveE,(_ZN40_INTERNAL_1567b4cf_4_k_cu_10f67cc2_262864cuda3std3__45__cpo5beginE - _ZN40_INTERNAL_1567b4cf_4_k_cu_10f67cc2_262864cuda3std6ranges3__45__cpo9iter_moveE)
_ZN40_INTERNAL_1567b4cf_4_k_cu_10f67cc2_262864cuda3std6ranges3__45__cpo9iter_moveE:
	.zero		1
	.type		_ZN40_INTERNAL_1567b4cf_4_k_cu_10f67cc2_262864cuda3std3__45__cpo5beginE,@object
	.size		_ZN40_INTERNAL_1567b4cf_4_k_cu_10f67cc2_262864cuda3std3__45__cpo5beginE,(_ZN40_INTERNAL_1567b4cf_4_k_cu_10f67cc2_262864cuda3std3__442_GLOBAL__N__1567b4cf_4_k_cu_10f67cc2_262866ignoreE - _ZN40_INTERNAL_1567b4cf_4_k_cu_10f67cc2_262864cuda3std3__45__cpo5beginE)
_ZN40_INTERNAL_1567b4cf_4_k_cu_10f67cc2_262864cuda3std3__45__cpo5beginE:
	.zero		1
	.type		_ZN40_INTERNAL_1567b4cf_4_k_cu_10f67cc2_262864cuda3std3__442_GLOBAL__N__1567b4cf_4_k_cu_10f67cc2_262866ignoreE,@object
	.size		_ZN40_INTERNAL_1567b4cf_4_k_cu_10f67cc2_262864cuda3std3__442_GLOBAL__N__1567b4cf_4_k_cu_10f67cc2_262866ignoreE,(_ZN40_INTERNAL_1567b4cf_4_k_cu_10f67cc2_262864cute7productE - _ZN40_INTERNAL_1567b4cf_4_k_cu_10f67cc2_262864cuda3std3__442_GLOBAL__N__1567b4cf_4_k_cu_10f67cc2_262866ignoreE)
_ZN40_INTERNAL_1567b4cf_4_k_cu_10f67cc2_262864cuda3std3__442_GLOBAL__N__1567b4cf_4_k_cu_10f67cc2_262866ignoreE:
	.zero		1
	.type		_ZN40_INTERNAL_1567b4cf_4_k_cu_10f67cc2_262864cute7productE,@object
	.size		_ZN40_INTERNAL_1567b4cf_4_k_cu_10f67cc2_262864cute7productE,(_ZN40_INTERNAL_1567b4cf_4_k_cu_10f67cc2_262864cuda3std3__45__cpo3endE - _ZN40_INTERNAL_1567b4cf_4_k_cu_10f67cc2_262864cute7productE)
_ZN40_INTERNAL_1567b4cf_4_k_cu_10f67cc2_262864cute7productE:
	.zero		1
	.type		_ZN40_INTERNAL_1567b4cf_4_k_cu_10f67cc2_262864cuda3std3__45__cpo3endE,@object
	.size		_ZN40_INTERNAL_1567b4cf_4_k_cu_10f67cc2_262864cuda3std3__45__cpo3endE,(_ZN40_INTERNAL_1567b4cf_4_k_cu_10f67cc2_262864cuda3std3__419piecewise_constructE - _ZN40_INTERNAL_1567b4cf_4_k_cu_10f67cc2_262864cuda3std3__45__cpo3endE)
_ZN40_INTERNAL_1567b4cf_4_k_cu_10f67cc2_262864cuda3std3__45__cpo3endE:
	.zero		1
	.type		_ZN40_INTERNAL_1567b4cf_4_k_cu_10f67cc2_262864cuda3std3__419piecewise_constructE,@object
	.size		_ZN40_INTERNAL_1567b4cf_4_k_cu_10f67cc2_262864cuda3std3__419piecewise_constructE,(_ZN40_INTERNAL_1567b4cf_4_k_cu_10f67cc2_262864cuda3std3__45__cpo4cendE - _ZN40_INTERNAL_1567b4cf_4_k_cu_10f67cc2_262864cuda3std3__419piecewise_constructE)
_ZN40_INTERNAL_1567b4cf_4_k_cu_10f67cc2_262864cuda3std3__419piecewise_constructE:
	.zero		1
	.type		_ZN40_INTERNAL_1567b4cf_4_k_cu_10f67cc2_262864cuda3std3__45__cpo4cendE,@object
	.size		_ZN40_INTERNAL_1567b4cf_4_k_cu_10f67cc2_262864cuda3std3__45__cpo4cendE,(_ZN40_INTERNAL_1567b4cf_4_k_cu_10f67cc2_262864cuda3std6ranges3__45__cpo4swapE - _ZN40_INTERNAL_1567b4cf_4_k_cu_10f67cc2_262864cuda3std3__45__cpo4cendE)
_ZN40_INTERNAL_1567b4cf_4_k_cu_10f67cc2_262864cuda3std3__45__cpo4cendE:
	.zero		1
	.type		_ZN40_INTERNAL_1567b4cf_4_k_cu_10f67cc2_262864cuda3std6ranges3__45__cpo4swapE,@object
	.size		_ZN40_INTERNAL_1567b4cf_4_k_cu_10f67cc2_262864cuda3std6ranges3__45__cpo4swapE,(.L_8 - _ZN40_INTERNAL_1567b4cf_4_k_cu_10f67cc2_262864cuda3std6ranges3__45__cpo4swapE)
_ZN40_INTERNAL_1567b4cf_4_k_cu_10f67cc2_262864cuda3std6ranges3__45__cpo4swapE:
	.zero		1
.L_8:


//--------------------- .nv.constant0._ZN7cutlass13device_kernelINS_4gemm6kernel13GemmUniversalIN4cute5tupleIJiiiiEEENS1_10collective13CollectiveMmaINS1_34MainloopSm90TmaGmmaWarpSpecializedILi4ENS5_IJNS4_1CILi1EEESB_SB_EEENS1_32KernelTmaWarpSpecializedPingpongEEENS5_IJNSA_ILi64EEENSA_ILi128EEESF_EEENS_10bfloat16_tENS5_IJlSB_lEEESI_SJ_NS4_8TiledMMAINS4_8MMA_AtomIJNS4_4SM904GMMA28MMA_64x128x16_F32BF16BF16_SSILNSN_5MajorE0ELSP_0ELNSN_7ScaleInE1ELSQ_1EEEEEENS4_6LayoutISC_NS5_IJNSA_ILi0EEESU_SU_EEEEENS5_IJNS4_10UnderscoreESX_SX_EEEEENS4_13SM90_TMA_LOADENS4_14ComposedLayoutINS4_7SwizzleILi3ELi4ELi3EEENS4_18smem_ptr_flag_bitsILi16EEENST_INS5_IJNSA_ILi8EEESF_EEENS5_IJSF_SB_EEEEEEEvNS4_8identityES10_S1A_vS1B_EENS_8epilogue10collective6detail29Sm90TmaWarpSpecializedAdapterINS1E_15DefaultEpilogueISI_SJ_SJ_NS1D_6thread17LinearCombinationISI_Li1EffLNS1I_9ScaleType4KindE0ELNS_15FloatRoundStyleE2ESI_EENS1_15EpilogueDefaultEEEEEvvEEEEvNT_6ParamsE --------------------------
	.section	.nv.constant0._ZN7cutlass13device_kernelINS_4gemm6kernel13GemmUniversalIN4cute5tupleIJiiiiEEENS1_10collective13CollectiveMmaINS1_34MainloopSm90TmaGmmaWarpSpecializedILi4ENS5_IJNS4_1CILi1EEESB_SB_EEENS1_32KernelTmaWarpSpecializedPingpongEEENS5_IJNSA_ILi64EEENSA_ILi128EEESF_EEENS_10bfloat16_tENS5_IJlSB_lEEESI_SJ_NS4_8TiledMMAINS4_8MMA_AtomIJNS4_4SM904GMMA28MMA_64x128x16_F32BF16BF16_SSILNSN_5MajorE0ELSP_0ELNSN_7ScaleInE1ELSQ_1EEEEEENS4_6LayoutISC_NS5_IJNSA_ILi0EEESU_SU_EEEEENS5_IJNS4_10UnderscoreESX_SX_EEEEENS4_13SM90_TMA_LOADENS4_14ComposedLayoutINS4_7SwizzleILi3ELi4ELi3EEENS4_18smem_ptr_flag_bitsILi16EEENST_INS5_IJNSA_ILi8EEESF_EEENS5_IJSF_SB_EEEEEEEvNS4_8identityES10_S1A_vS1B_EENS_8epilogue10collective6detail29Sm90TmaWarpSpecializedAdapterINS1E_15DefaultEpilogueISI_SJ_SJ_NS1D_6thread17LinearCombinationISI_Li1EffLNS1I_9ScaleType4KindE0ELNS_15FloatRoundStyleE2ESI_EENS1_15EpilogueDefaultEEEEEvvEEEEvNT_6ParamsE,"a",@progbits
	.sectionflags	@""
	.align	4
.nv.constant0._ZN7cutlass13device_kernelINS_4gemm6kernel13GemmUniversalIN4cute5tupleIJiiiiEEENS1_10collective13CollectiveMmaINS1_34MainloopSm90TmaGmmaWarpSpecializedILi4ENS5_IJNS4_1CILi1EEESB_SB_EEENS1_32KernelTmaWarpSpecializedPingpongEEENS5_IJNSA_ILi64EEENSA_ILi128EEESF_EEENS_10bfloat16_tENS5_IJlSB_lEEESI_SJ_NS4_8TiledMMAINS4_8MMA_AtomIJNS4_4SM904GMMA28MMA_64x128x16_F32BF16BF16_SSILNSN_5MajorE0ELSP_0ELNSN_7ScaleInE1ELSQ_1EEEEEENS4_6LayoutISC_NS5_IJNSA_ILi0EEESU_SU_EEEEENS5_IJNS4_10UnderscoreESX_SX_EEEEENS4_13SM90_TMA_LOADENS4_14ComposedLayoutINS4_7SwizzleILi3ELi4ELi3EEENS4_18smem_ptr_flag_bitsILi16EEENST_INS5_IJNSA_ILi8EEESF_EEENS5_IJSF_SB_EEEEEEEvNS4_8identityES10_S1A_vS1B_EENS_8epilogue10collective6detail29Sm90TmaWarpSpecializedAdapterINS1E_15DefaultEpilogueISI_SJ_SJ_NS1D_6thread17LinearCombinationISI_Li1EffLNS1I_9ScaleType4KindE0ELNS_15FloatRoundStyleE2ESI_EENS1_15EpilogueDefaultEEEEEvvEEEEvNT_6ParamsE:
	.zero		1664


//--------------------- SYMBOLS --------------------------

	.type		.nv.reservedSmem.offset0,@object
	.size		.nv.reservedSmem.offset0,0x4
	.type		__assertfail,@function
